//
// Generated by NVIDIA NVVM Compiler
//
// Compiler Build ID: CL-36424714
// Cuda compilation tools, release 13.0, V13.0.88
// Based on NVVM 20.0.0
//

.version 9.0
.target sm_100
.address_size 64

	// .globl	_Z10layer_normPfS_ii

.visible .entry _Z10layer_normPfS_ii(
	.param .u64 .ptr .align 1 _Z10layer_normPfS_ii_param_0,
	.param .u64 .ptr .align 1 _Z10layer_normPfS_ii_param_1,
	.param .u32 _Z10layer_normPfS_ii_param_2,
	.param .u32 _Z10layer_normPfS_ii_param_3
)
{
	.reg .pred 	%p<29>;
	.reg .b32 	%r<93>;
	.reg .b32 	%f<244>;
	.reg .b64 	%rd<37>;
	.reg .b64 	%fd<3>;

	ld.param.u64 	%rd7, [_Z10layer_normPfS_ii_param_0];
	ld.param.u64 	%rd8, [_Z10layer_normPfS_ii_param_1];
	ld.param.u32 	%r59, [_Z10layer_normPfS_ii_param_2];
	ld.param.u32 	%r58, [_Z10layer_normPfS_ii_param_3];
	cvta.to.global.u64 	%rd1, %rd8;
	cvta.to.global.u64 	%rd2, %rd7;
	mov.u32 	%r60, %ctaid.x;
	mov.u32 	%r61, %ntid.x;
	mov.u32 	%r62, %tid.x;
	mad.lo.s32 	%r1, %r60, %r61, %r62;
	setp.ge.s32 	%p1, %r1, %r59;
	@%p1 bra 	$L__BB0_39;
	setp.lt.s32 	%p2, %r58, 1;
	mov.f32 	%f234, 0f00000000;
	@%p2 bra 	$L__BB0_14;
	mul.lo.s32 	%r2, %r58, %r1;
	and.b32  	%r3, %r58, 15;
	setp.lt.u32 	%p3, %r58, 16;
	mov.f32 	%f234, 0f00000000;
	mov.b32 	%r77, 0;
	@%p3 bra 	$L__BB0_5;
	and.b32  	%r77, %r58, 2147483632;
	neg.s32 	%r75, %r77;
	add.s64 	%rd3, %rd2, 32;
	mov.f32 	%f234, 0f00000000;
	mov.u32 	%r74, %r2;
$L__BB0_4:
	.pragma "nounroll";
	mul.wide.s32 	%rd9, %r74, 4;
	add.s64 	%rd10, %rd3, %rd9;
	ld.global.f32 	%f34, [%rd10+-32];
	add.f32 	%f35, %f234, %f34;
	ld.global.f32 	%f36, [%rd10+-28];
	add.f32 	%f37, %f35, %f36;
	ld.global.f32 	%f38, [%rd10+-24];
	add.f32 	%f39, %f37, %f38;
	ld.global.f32 	%f40, [%rd10+-20];
	add.f32 	%f41, %f39, %f40;
	ld.global.f32 	%f42, [%rd10+-16];
	add.f32 	%f43, %f41, %f42;
	ld.global.f32 	%f44, [%rd10+-12];
	add.f32 	%f45, %f43, %f44;
	ld.global.f32 	%f46, [%rd10+-8];
	add.f32 	%f47, %f45, %f46;
	ld.global.f32 	%f48, [%rd10+-4];
	add.f32 	%f49, %f47, %f48;
	ld.global.f32 	%f50, [%rd10];
	add.f32 	%f51, %f49, %f50;
	ld.global.f32 	%f52, [%rd10+4];
	add.f32 	%f53, %f51, %f52;
	ld.global.f32 	%f54, [%rd10+8];
	add.f32 	%f55, %f53, %f54;
	ld.global.f32 	%f56, [%rd10+12];
	add.f32 	%f57, %f55, %f56;
	ld.global.f32 	%f58, [%rd10+16];
	add.f32 	%f59, %f57, %f58;
	ld.global.f32 	%f60, [%rd10+20];
	add.f32 	%f61, %f59, %f60;
	ld.global.f32 	%f62, [%rd10+24];
	add.f32 	%f63, %f61, %f62;
	ld.global.f32 	%f64, [%rd10+28];
	add.f32 	%f234, %f63, %f64;
	add.s32 	%r75, %r75, 16;
	add.s32 	%r74, %r74, 16;
	setp.ne.s32 	%p4, %r75, 0;
	@%p4 bra 	$L__BB0_4;
$L__BB0_5:
	setp.eq.s32 	%p5, %r3, 0;
	@%p5 bra 	$L__BB0_14;
	and.b32  	%r11, %r58, 7;
	setp.lt.u32 	%p6, %r3, 8;
	@%p6 bra 	$L__BB0_8;
	add.s32 	%r64, %r77, %r2;
	mul.wide.s32 	%rd11, %r64, 4;
	add.s64 	%rd12, %rd2, %rd11;
	ld.global.f32 	%f66, [%rd12];
	add.f32 	%f67, %f234, %f66;
	ld.global.f32 	%f68, [%rd12+4];
	add.f32 	%f69, %f67, %f68;
	ld.global.f32 	%f70, [%rd12+8];
	add.f32 	%f71, %f69, %f70;
	ld.global.f32 	%f72, [%rd12+12];
	add.f32 	%f73, %f71, %f72;
	ld.global.f32 	%f74, [%rd12+16];
	add.f32 	%f75, %f73, %f74;
	ld.global.f32 	%f76, [%rd12+20];
	add.f32 	%f77, %f75, %f76;
	ld.global.f32 	%f78, [%rd12+24];
	add.f32 	%f79, %f77, %f78;
	ld.global.f32 	%f80, [%rd12+28];
	add.f32 	%f234, %f79, %f80;
	add.s32 	%r77, %r77, 8;
$L__BB0_8:
	setp.eq.s32 	%p7, %r11, 0;
	@%p7 bra 	$L__BB0_14;
	and.b32  	%r14, %r58, 3;
	setp.lt.u32 	%p8, %r11, 4;
	@%p8 bra 	$L__BB0_11;
	add.s32 	%r65, %r77, %r2;
	mul.wide.s32 	%rd13, %r65, 4;
	add.s64 	%rd14, %rd2, %rd13;
	ld.global.f32 	%f82, [%rd14];
	add.f32 	%f83, %f234, %f82;
	ld.global.f32 	%f84, [%rd14+4];
	add.f32 	%f85, %f83, %f84;
	ld.global.f32 	%f86, [%rd14+8];
	add.f32 	%f87, %f85, %f86;
	ld.global.f32 	%f88, [%rd14+12];
	add.f32 	%f234, %f87, %f88;
	add.s32 	%r77, %r77, 4;
$L__BB0_11:
	setp.eq.s32 	%p9, %r14, 0;
	@%p9 bra 	$L__BB0_14;
	add.s32 	%r80, %r77, %r2;
	neg.s32 	%r79, %r14;
$L__BB0_13:
	.pragma "nounroll";
	mul.wide.s32 	%rd15, %r80, 4;
	add.s64 	%rd16, %rd2, %rd15;
	ld.global.f32 	%f89, [%rd16];
	add.f32 	%f234, %f234, %f89;
	add.s32 	%r80, %r80, 1;
	add.s32 	%r79, %r79, 1;
	setp.ne.s32 	%p10, %r79, 0;
	@%p10 bra 	$L__BB0_13;
$L__BB0_14:
	setp.lt.s32 	%p11, %r58, 1;
	cvt.rn.f32.s32 	%f14, %r58;
	div.rn.f32 	%f15, %f234, %f14;
	mov.f32 	%f243, 0f00000000;
	@%p11 bra 	$L__BB0_27;
	mul.lo.s32 	%r23, %r58, %r1;
	and.b32  	%r24, %r58, 15;
	setp.lt.u32 	%p12, %r58, 16;
	mov.f32 	%f243, 0f00000000;
	mov.b32 	%r84, 0;
	@%p12 bra 	$L__BB0_18;
	and.b32  	%r84, %r58, 2147483632;
	neg.s32 	%r82, %r84;
	add.s64 	%rd4, %rd2, 32;
	mov.f32 	%f243, 0f00000000;
	mov.u32 	%r81, %r23;
$L__BB0_17:
	.pragma "nounroll";
	mul.wide.s32 	%rd17, %r81, 4;
	add.s64 	%rd18, %rd4, %rd17;
	ld.global.f32 	%f94, [%rd18+-32];
	sub.f32 	%f95, %f94, %f15;
	fma.rn.f32 	%f96, %f95, %f95, %f243;
	ld.global.f32 	%f97, [%rd18+-28];
	sub.f32 	%f98, %f97, %f15;
	fma.rn.f32 	%f99, %f98, %f98, %f96;
	ld.global.f32 	%f100, [%rd18+-24];
	sub.f32 	%f101, %f100, %f15;
	fma.rn.f32 	%f102, %f101, %f101, %f99;
	ld.global.f32 	%f103, [%rd18+-20];
	sub.f32 	%f104, %f103, %f15;
	fma.rn.f32 	%f105, %f104, %f104, %f102;
	ld.global.f32 	%f106, [%rd18+-16];
	sub.f32 	%f107, %f106, %f15;
	fma.rn.f32 	%f108, %f107, %f107, %f105;
	ld.global.f32 	%f109, [%rd18+-12];
	sub.f32 	%f110, %f109, %f15;
	fma.rn.f32 	%f111, %f110, %f110, %f108;
	ld.global.f32 	%f112, [%rd18+-8];
	sub.f32 	%f113, %f112, %f15;
	fma.rn.f32 	%f114, %f113, %f113, %f111;
	ld.global.f32 	%f115, [%rd18+-4];
	sub.f32 	%f116, %f115, %f15;
	fma.rn.f32 	%f117, %f116, %f116, %f114;
	ld.global.f32 	%f118, [%rd18];
	sub.f32 	%f119, %f118, %f15;
	fma.rn.f32 	%f120, %f119, %f119, %f117;
	ld.global.f32 	%f121, [%rd18+4];
	sub.f32 	%f122, %f121, %f15;
	fma.rn.f32 	%f123, %f122, %f122, %f120;
	ld.global.f32 	%f124, [%rd18+8];
	sub.f32 	%f125, %f124, %f15;
	fma.rn.f32 	%f126, %f125, %f125, %f123;
	ld.global.f32 	%f127, [%rd18+12];
	sub.f32 	%f128, %f127, %f15;
	fma.rn.f32 	%f129, %f128, %f128, %f126;
	ld.global.f32 	%f130, [%rd18+16];
	sub.f32 	%f131, %f130, %f15;
	fma.rn.f32 	%f132, %f131, %f131, %f129;
	ld.global.f32 	%f133, [%rd18+20];
	sub.f32 	%f134, %f133, %f15;
	fma.rn.f32 	%f135, %f134, %f134, %f132;
	ld.global.f32 	%f136, [%rd18+24];
	sub.f32 	%f137, %f136, %f15;
	fma.rn.f32 	%f138, %f137, %f137, %f135;
	ld.global.f32 	%f139, [%rd18+28];
	sub.f32 	%f140, %f139, %f15;
	fma.rn.f32 	%f243, %f140, %f140, %f138;
	add.s32 	%r82, %r82, 16;
	add.s32 	%r81, %r81, 16;
	setp.ne.s32 	%p13, %r82, 0;
	@%p13 bra 	$L__BB0_17;
$L__BB0_18:
	setp.eq.s32 	%p14, %r24, 0;
	@%p14 bra 	$L__BB0_27;
	and.b32  	%r32, %r58, 7;
	setp.lt.u32 	%p15, %r24, 8;
	@%p15 bra 	$L__BB0_21;
	add.s32 	%r67, %r84, %r23;
	mul.wide.s32 	%rd19, %r67, 4;
	add.s64 	%rd20, %rd2, %rd19;
	ld.global.f32 	%f142, [%rd20];
	sub.f32 	%f143, %f142, %f15;
	fma.rn.f32 	%f144, %f143, %f143, %f243;
	ld.global.f32 	%f145, [%rd20+4];
	sub.f32 	%f146, %f145, %f15;
	fma.rn.f32 	%f147, %f146, %f146, %f144;
	ld.global.f32 	%f148, [%rd20+8];
	sub.f32 	%f149, %f148, %f15;
	fma.rn.f32 	%f150, %f149, %f149, %f147;
	ld.global.f32 	%f151, [%rd20+12];
	sub.f32 	%f152, %f151, %f15;
	fma.rn.f32 	%f153, %f152, %f152, %f150;
	ld.global.f32 	%f154, [%rd20+16];
	sub.f32 	%f155, %f154, %f15;
	fma.rn.f32 	%f156, %f155, %f155, %f153;
	ld.global.f32 	%f157, [%rd20+20];
	sub.f32 	%f158, %f157, %f15;
	fma.rn.f32 	%f159, %f158, %f158, %f156;
	ld.global.f32 	%f160, [%rd20+24];
	sub.f32 	%f161, %f160, %f15;
	fma.rn.f32 	%f162, %f161, %f161, %f159;
	ld.global.f32 	%f163, [%rd20+28];
	sub.f32 	%f164, %f163, %f15;
	fma.rn.f32 	%f243, %f164, %f164, %f162;
	add.s32 	%r84, %r84, 8;
$L__BB0_21:
	setp.eq.s32 	%p16, %r32, 0;
	@%p16 bra 	$L__BB0_27;
	and.b32  	%r35, %r58, 3;
	setp.lt.u32 	%p17, %r32, 4;
	@%p17 bra 	$L__BB0_24;
	add.s32 	%r68, %r84, %r23;
	mul.wide.s32 	%rd21, %r68, 4;
	add.s64 	%rd22, %rd2, %rd21;
	ld.global.f32 	%f166, [%rd22];
	sub.f32 	%f167, %f166, %f15;
	fma.rn.f32 	%f168, %f167, %f167, %f243;
	ld.global.f32 	%f169, [%rd22+4];
	sub.f32 	%f170, %f169, %f15;
	fma.rn.f32 	%f171, %f170, %f170, %f168;
	ld.global.f32 	%f172, [%rd22+8];
	sub.f32 	%f173, %f172, %f15;
	fma.rn.f32 	%f174, %f173, %f173, %f171;
	ld.global.f32 	%f175, [%rd22+12];
	sub.f32 	%f176, %f175, %f15;
	fma.rn.f32 	%f243, %f176, %f176, %f174;
	add.s32 	%r84, %r84, 4;
$L__BB0_24:
	setp.eq.s32 	%p18, %r35, 0;
	@%p18 bra 	$L__BB0_27;
	add.s32 	%r87, %r84, %r23;
	neg.s32 	%r86, %r35;
$L__BB0_26:
	.pragma "nounroll";
	mul.wide.s32 	%rd23, %r87, 4;
	add.s64 	%rd24, %rd2, %rd23;
	ld.global.f32 	%f177, [%rd24];
	sub.f32 	%f178, %f177, %f15;
	fma.rn.f32 	%f243, %f178, %f178, %f243;
	add.s32 	%r87, %r87, 1;
	add.s32 	%r86, %r86, 1;
	setp.ne.s32 	%p19, %r86, 0;
	@%p19 bra 	$L__BB0_26;
$L__BB0_27:
	setp.lt.s32 	%p20, %r58, 1;
	div.rn.f32 	%f179, %f243, %f14;
	cvt.f64.f32 	%fd1, %f179;
	add.f64 	%fd2, %fd1, 0d3EB0C6F7A0B5ED8D;
	cvt.rn.f32.f64 	%f180, %fd2;
	sqrt.rn.f32 	%f29, %f180;
	@%p20 bra 	$L__BB0_39;
	mul.lo.s32 	%r44, %r58, %r1;
	and.b32  	%r45, %r58, 7;
	setp.lt.u32 	%p21, %r58, 8;
	mov.b32 	%r91, 0;
	@%p21 bra 	$L__BB0_31;
	and.b32  	%r91, %r58, 2147483640;
	neg.s32 	%r89, %r91;
	add.s64 	%rd5, %rd2, 16;
	add.s64 	%rd6, %rd1, 16;
	mov.u32 	%r88, %r44;
$L__BB0_30:
	.pragma "nounroll";
	mul.wide.s32 	%rd25, %r88, 4;
	add.s64 	%rd26, %rd5, %rd25;
	add.s64 	%rd27, %rd6, %rd25;
	ld.global.f32 	%f181, [%rd26+-16];
	sub.f32 	%f182, %f181, %f15;
	div.rn.f32 	%f183, %f182, %f29;
	st.global.f32 	[%rd27+-16], %f183;
	ld.global.f32 	%f184, [%rd26+-12];
	sub.f32 	%f185, %f184, %f15;
	div.rn.f32 	%f186, %f185, %f29;
	st.global.f32 	[%rd27+-12], %f186;
	ld.global.f32 	%f187, [%rd26+-8];
	sub.f32 	%f188, %f187, %f15;
	div.rn.f32 	%f189, %f188, %f29;
	st.global.f32 	[%rd27+-8], %f189;
	ld.global.f32 	%f190, [%rd26+-4];
	sub.f32 	%f191, %f190, %f15;
	div.rn.f32 	%f192, %f191, %f29;
	st.global.f32 	[%rd27+-4], %f192;
	ld.global.f32 	%f193, [%rd26];
	sub.f32 	%f194, %f193, %f15;
	div.rn.f32 	%f195, %f194, %f29;
	st.global.f32 	[%rd27], %f195;
	ld.global.f32 	%f196, [%rd26+4];
	sub.f32 	%f197, %f196, %f15;
	div.rn.f32 	%f198, %f197, %f29;
	st.global.f32 	[%rd27+4], %f198;
	ld.global.f32 	%f199, [%rd26+8];
	sub.f32 	%f200, %f199, %f15;
	div.rn.f32 	%f201, %f200, %f29;
	st.global.f32 	[%rd27+8], %f201;
	ld.global.f32 	%f202, [%rd26+12];
	sub.f32 	%f203, %f202, %f15;
	div.rn.f32 	%f204, %f203, %f29;
	st.global.f32 	[%rd27+12], %f204;
	add.s32 	%r89, %r89, 8;
	add.s32 	%r88, %r88, 8;
	setp.ne.s32 	%p22, %r89, 0;
	@%p22 bra 	$L__BB0_30;
$L__BB0_31:
	setp.eq.s32 	%p23, %r45, 0;
	@%p23 bra 	$L__BB0_39;
	and.b32  	%r53, %r58, 3;
	setp.lt.u32 	%p24, %r45, 4;
	@%p24 bra 	$L__BB0_34;
	add.s32 	%r70, %r91, %r44;
	mul.wide.s32 	%rd28, %r70, 4;
	add.s64 	%rd29, %rd2, %rd28;
	ld.global.f32 	%f205, [%rd29];
	sub.f32 	%f206, %f205, %f15;
	div.rn.f32 	%f207, %f206, %f29;
	add.s64 	%rd30, %rd1, %rd28;
	st.global.f32 	[%rd30], %f207;
	ld.global.f32 	%f208, [%rd29+4];
	sub.f32 	%f209, %f208, %f15;
	div.rn.f32 	%f210, %f209, %f29;
	st.global.f32 	[%rd30+4], %f210;
	ld.global.f32 	%f211, [%rd29+8];
	sub.f32 	%f212, %f211, %f15;
	div.rn.f32 	%f213, %f212, %f29;
	st.global.f32 	[%rd30+8], %f213;
	ld.global.f32 	%f214, [%rd29+12];
	sub.f32 	%f215, %f214, %f15;
	div.rn.f32 	%f216, %f215, %f29;
	st.global.f32 	[%rd30+12], %f216;
	add.s32 	%r91, %r91, 4;
$L__BB0_34:
	setp.eq.s32 	%p25, %r53, 0;
	@%p25 bra 	$L__BB0_39;
	setp.eq.s32 	%p26, %r53, 1;
	@%p26 bra 	$L__BB0_37;
	add.s32 	%r71, %r91, %r44;
	mul.wide.s32 	%rd31, %r71, 4;
	add.s64 	%rd32, %rd2, %rd31;
	ld.global.f32 	%f217, [%rd32];
	sub.f32 	%f218, %f217, %f15;
	div.rn.f32 	%f219, %f218, %f29;
	add.s64 	%rd33, %rd1, %rd31;
	st.global.f32 	[%rd33], %f219;
	ld.global.f32 	%f220, [%rd32+4];
	sub.f32 	%f221, %f220, %f15;
	div.rn.f32 	%f222, %f221, %f29;
	st.global.f32 	[%rd33+4], %f222;
	add.s32 	%r91, %r91, 2;
$L__BB0_37:
	and.b32  	%r72, %r58, 1;
	setp.eq.b32 	%p27, %r72, 1;
	not.pred 	%p28, %p27;
	@%p28 bra 	$L__BB0_39;
	add.s32 	%r73, %r91, %r44;
	mul.wide.s32 	%rd34, %r73, 4;
	add.s64 	%rd35, %rd2, %rd34;
	ld.global.f32 	%f223, [%rd35];
	sub.f32 	%f224, %f223, %f15;
	div.rn.f32 	%f225, %f224, %f29;
	add.s64 	%rd36, %rd1, %rd34;
	st.global.f32 	[%rd36], %f225;
$L__BB0_39:
	ret;

}


// ===== COMPILED SASS (sm_100) =====

	.target	sm_100

	.elftype	@"ET_EXEC"


//--------------------- .note.nv.tkinfo           --------------------------
	.section	.note.nv.tkinfo,"",@"SHT_NOTE"
	.sectionflags	@"SHF_NOTE_NV_TKINFO"
	.tkinfo
        /*0018*/ 	.word	0x00000002
        /*0030*/ 	.string	""
        /*0030*/ 	.string	"ptxas"
        /*0030*/ 	.string	"Cuda compilation tools, release 13.0, V13.0.88"
        /*0030*/ 	.string	"Build cuda_13.0.r13.0/compiler.36424714_0"
        /*0030*/ 	.string	"-arch sm_100 -m 64 "



//--------------------- .note.nv.cuinfo           --------------------------
	.section	.note.nv.cuinfo,"",@"SHT_NOTE"
	.sectionflags	@"SHF_NOTE_NV_CUINFO"
        /*0018*/ 	.short	0x0002
        /*001a*/ 	.short	0x0064
        /*001c*/ 	.short	0x0082
	.zero		2


//--------------------- .nv.info                  --------------------------
	.section	.nv.info,"",@"SHT_CUDA_INFO"
	.align	4


	//----- nvinfo : EIATTR_REGCOUNT
	.align		4
        /*0000*/ 	.byte	0x04, 0x2f
        /*0002*/ 	.short	(.L_1 - .L_0)
	.align		4
.L_0:
        /*0004*/ 	.word	index@(_Z10layer_normPfS_ii)
        /*0008*/ 	.word	0x00000020


	//----- nvinfo : EIATTR_FRAME_SIZE
	.align		4
.L_1:
        /*000c*/ 	.byte	0x04, 0x11
        /*000e*/ 	.short	(.L_3 - .L_2)
	.align		4
.L_2:
        /*0010*/ 	.word	index@($__internal_1_$__cuda_sm3x_div_rn_noftz_f32_slowpath)
        /*0014*/ 	.word	0x00000000


	//----- nvinfo : EIATTR_FRAME_SIZE
	.align		4
.L_3:
        /*0018*/ 	.byte	0x04, 0x11
        /*001a*/ 	.short	(.L_5 - .L_4)
	.align		4
.L_4:
        /*001c*/ 	.word	index@($__internal_0_$__cuda_sm20_sqrt_rn_f32_slowpath)
        /*0020*/ 	.word	0x00000000


	//----- nvinfo : EIATTR_FRAME_SIZE
	.align		4
.L_5:
        /*0024*/ 	.byte	0x04, 0x11
        /*0026*/ 	.short	(.L_7 - .L_6)
	.align		4
.L_6:
        /*0028*/ 	.word	index@(_Z10layer_normPfS_ii)
        /*002c*/ 	.word	0x00000000


	//----- nvinfo : EIATTR_MIN_STACK_SIZE
	.align		4
.L_7:
        /*0030*/ 	.byte	0x04, 0x12
        /*0032*/ 	.short	(.L_9 - .L_8)
	.align		4
.L_8:
        /*0034*/ 	.word	index@(_Z10layer_normPfS_ii)
        /*0038*/ 	.word	0x00000000
.L_9:


//--------------------- .nv.compat                --------------------------
	.section	.nv.compat,"",@"SHT_CUDA_COMPAT_INFO"
	.align	4
        /*0000*/ 	.byte	0x02, 0x09, 0x00, 0x00, 0x02, 0x02, 0x01, 0x00, 0x02, 0x05, 0x05, 0x00, 0x03, 0x07, 0x01, 0x01
        /*0010*/ 	.byte	0x02, 0x03, 0x00, 0x00, 0x02, 0x06, 0x01, 0x00, 0x04, 0x0b, 0x08, 0x00, 0x01, 0x00, 0x00, 0x00
        /*0020*/ 	.byte	0x00, 0x00, 0x00, 0x00


//--------------------- .nv.info._Z10layer_normPfS_ii --------------------------
	.section	.nv.info._Z10layer_normPfS_ii,"",@"SHT_CUDA_INFO"
	.sectionflags	@""
	.align	4


	//----- nvinfo : EIATTR_CUDA_API_VERSION
	.align		4
        /*0000*/ 	.byte	0x04, 0x37
        /*0002*/ 	.short	(.L_11 - .L_10)
.L_10:
        /*0004*/ 	.word	0x00000082


	//----- nvinfo : EIATTR_KPARAM_INFO
	.align		4
.L_11:
        /*0008*/ 	.byte	0x04, 0x17
        /*000a*/ 	.short	(.L_13 - .L_12)
.L_12:
        /*000c*/ 	.word	0x00000000
        /*0010*/ 	.short	0x0003
        /*0012*/ 	.short	0x0014
        /*0014*/ 	.byte	0x00, 0xf0, 0x11, 0x00


	//----- nvinfo : EIATTR_KPARAM_INFO
	.align		4
.L_13:
        /*0018*/ 	.byte	0x04, 0x17
        /*001a*/ 	.short	(.L_15 - .L_14)
.L_14:
        /*001c*/ 	.word	0x00000000
        /*0020*/ 	.short	0x0002
        /*0022*/ 	.short	0x0010
        /*0024*/ 	.byte	0x00, 0xf0, 0x11, 0x00


	//----- nvinfo : EIATTR_KPARAM_INFO
	.align		4
.L_15:
        /*0028*/ 	.byte	0x04, 0x17
        /*002a*/ 	.short	(.L_17 - .L_16)
.L_16:
        /*002c*/ 	.word	0x00000000
        /*0030*/ 	.short	0x0001
        /*0032*/ 	.short	0x0008
        /*0034*/ 	.byte	0x00, 0xf5, 0x21, 0x00


	//----- nvinfo : EIATTR_KPARAM_INFO
	.align		4
.L_17:
        /*0038*/ 	.byte	0x04, 0x17
        /*003a*/ 	.short	(.L_19 - .L_18)
.L_18:
        /*003c*/ 	.word	0x00000000
        /*0040*/ 	.short	0x0000
        /*0042*/ 	.short	0x0000
        /*0044*/ 	.byte	0x00, 0xf5, 0x21, 0x00


	//----- nvinfo : EIATTR_SPARSE_MMA_MASK
	.align		4
.L_19:
        /*0048*/ 	.byte	0x03, 0x50
        /*004a*/ 	.short	0x0000


	//----- nvinfo : EIATTR_MAXREG_COUNT
	.align		4
        /*004c*/ 	.byte	0x03, 0x1b
        /*004e*/ 	.short	0x00ff


	//----- nvinfo : EIATTR_MERCURY_ISA_VERSION
	.align		4
        /*0050*/ 	.byte	0x03, 0x5f
        /*0052*/ 	.short	0x0101


	//----- nvinfo : EIATTR_VRC_CTA_INIT_COUNT
	.align		4
        /*0054*/ 	.byte	0x02, 0x4a
	.zero		1
	.zero		1


	//----- nvinfo : EIATTR_EXIT_INSTR_OFFSETS
	.align		4
        /*0058*/ 	.byte	0x04, 0x1c
        /*005a*/ 	.short	(.L_21 - .L_20)


	//   ....[0]....
.L_20:
        /*005c*/ 	.word	0x00000070


	//   ....[1]....
        /*0060*/ 	.word	0x00001320


	//   ....[2]....
        /*0064*/ 	.word	0x00001cf0


	//   ....[3]....
        /*0068*/ 	.word	0x000021d0


	//   ....[4]....
        /*006c*/ 	.word	0x000024a0


	//   ....[5]....
        /*0070*/ 	.word	0x00002610


	//----- nvinfo : EIATTR_CRS_STACK_SIZE
	.align		4
.L_21:
        /*0074*/ 	.byte	0x04, 0x1e
        /*0076*/ 	.short	(.L_23 - .L_22)
.L_22:
        /*0078*/ 	.word	0x00000000


	//----- nvinfo : EIATTR_CBANK_PARAM_SIZE
	.align		4
.L_23:
        /*007c*/ 	.byte	0x03, 0x19
        /*007e*/ 	.short	0x0018


	//----- nvinfo : EIATTR_PARAM_CBANK
	.align		4
        /*0080*/ 	.byte	0x04, 0x0a
        /*0082*/ 	.short	(.L_25 - .L_24)
	.align		4
.L_24:
        /*0084*/ 	.word	index@(.nv.constant0._Z10layer_normPfS_ii)
        /*0088*/ 	.short	0x0380
        /*008a*/ 	.short	0x0018


	//----- nvinfo : EIATTR_SW_WAR
	.align		4
.L_25:
        /*008c*/ 	.byte	0x04, 0x36
        /*008e*/ 	.short	(.L_27 - .L_26)
.L_26:
        /*0090*/ 	.word	0x00000008
.L_27:


//--------------------- .nv.callgraph             --------------------------
	.section	.nv.callgraph,"",@"SHT_CUDA_CALLGRAPH"
	.align	4
	.sectionentsize	8
	.align		4
        /*0000*/ 	.word	0x00000000
	.align		4
        /*0004*/ 	.word	0xffffffff
	.align		4
        /*0008*/ 	.word	0x00000000
	.align		4
        /*000c*/ 	.word	0xfffffffe
	.align		4
        /*0010*/ 	.word	0x00000000
	.align		4
        /*0014*/ 	.word	0xfffffffd
	.align		4
        /*0018*/ 	.word	0x00000000
	.align		4
        /*001c*/ 	.word	0xfffffffc


//--------------------- .text._Z10layer_normPfS_ii --------------------------
	.section	.text._Z10layer_normPfS_ii,"ax",@progbits
	.align	128
        .global         _Z10layer_normPfS_ii
        .type           _Z10layer_normPfS_ii,@function
        .size           _Z10layer_normPfS_ii,(.L_x_67 - _Z10layer_normPfS_ii)
        .other          _Z10layer_normPfS_ii,@"STO_CUDA_ENTRY STV_DEFAULT"
_Z10layer_normPfS_ii:
.text._Z10layer_normPfS_ii:
[----:B------:R-:W-:Y:S01]  /*0000*/  LDC R1, c[0x0][0x37c] ;  /* 0x0000df00ff017b82 */ /* 0x000fe20000000800 */
[----:B------:R-:W0:Y:S07]  /*0010*/  S2R R3, SR_TID.X ;  /* 0x0000000000037919 */ /* 0x000e2e0000002100 */
[----:B------:R-:W0:Y:S01]  /*0020*/  S2UR UR4, SR_CTAID.X ;  /* 0x00000000000479c3 */ /* 0x000e220000002500 */
[----:B------:R-:W1:Y:S07]  /*0030*/  LDCU UR5, c[0x0][0x390] ;  /* 0x00007200ff0577ac */ /* 0x000e6e0008000800 */
[----:B------:R-:W0:Y:S02]  /*0040*/  LDC R8, c[0x0][0x360] ;  /* 0x0000d800ff087b82 */ /* 0x000e240000000800 */
[----:B0-----:R-:W-:-:S05]  /*0050*/  IMAD R8, R8, UR4, R3 ;  /* 0x0000000408087c24 */ /* 0x001fca000f8e0203 */
[----:B-1----:R-:W-:-:S13]  /*0060*/  ISETP.GE.AND P0, PT, R8, UR5, PT ;  /* 0x0000000508007c0c */ /* 0x002fda000bf06270 */
[----:B------:R-:W-:Y:S05]  /*0070*/  @P0 EXIT ;  /* 0x000000000000094d */ /* 0x000fea0003800000 */
[----:B------:R-:W0:Y:S01]  /*0080*/  LDCU UR10, c[0x0][0x394] ;  /* 0x00007280ff0a77ac */ /* 0x000e220008000800 */
[----:B------:R-:W-:Y:S01]  /*0090*/  HFMA2 R4, -RZ, RZ, 0, 0 ;  /* 0x00000000ff047431 */ /* 0x000fe200000001ff */
[----:B------:R-:W1:Y:S01]  /*00a0*/  LDCU.64 UR12, c[0x0][0x358] ;  /* 0x00006b00ff0c77ac */ /* 0x000e620008000a00 */
[----:B0-----:R-:W-:-:S09]  /*00b0*/  UISETP.GE.AND UP0, UPT, UR10, 0x1, UPT ;  /* 0x000000010a00788c */ /* 0x001fd2000bf06270 */
[----:B-1----:R-:W-:Y:S05]  /*00c0*/  BRA.U !UP0, `(.L_x_0) ;  /* 0x0000000508a87547 */ /* 0x002fea000b800000 */
[----:B------:R-:W-:Y:S02]  /*00d0*/  UISETP.GE.U32.AND UP2, UPT, UR10, 0x10, UPT ;  /* 0x000000100a00788c */ /* 0x000fe4000bf46070 */
[----:B------:R-:W-:Y:S01]  /*00e0*/  IMAD R0, R8, UR10, RZ ;  /* 0x0000000a08007c24 */ /* 0x000fe2000f8e02ff */
[----:B------:R-:W-:Y:S01]  /*00f0*/  ULOP3.LUT UR8, UR10, 0xf, URZ, 0xc0, !UPT ;  /* 0x0000000f0a087892 */ /* 0x000fe2000f8ec0ff */
[----:B------:R-:W-:Y:S01]  /*0100*/  MOV R4, RZ ;  /* 0x000000ff00047202 */ /* 0x000fe20000000f00 */
[----:B------:R-:W-:Y:S02]  /*0110*/  UMOV UR4, URZ ;  /* 0x000000ff00047c82 */ /* 0x000fe40008000000 */
[----:B------:R-:W-:Y:S02]  /*0120*/  UISETP.NE.AND UP1, UPT, UR8, URZ, UPT ;  /* 0x000000ff0800728c */ /* 0x000fe4000bf25270 */
[----:B------:R-:W-:Y:S09]  /*0130*/  BRA.U !UP2, `(.L_x_1) ;  /* 0x000000010ab87547 */ /* 0x000ff2000b800000 */
[----:B------:R-:W0:Y:S01]  /*0140*/  LDCU.64 UR6, c[0x0][0x380] ;  /* 0x00007000ff0677ac */ /* 0x000e220008000a00 */
[----:B------:R-:W-:Y:S02]  /*0150*/  MOV R4, RZ ;  /* 0x000000ff00047202 */ /* 0x000fe40000000f00 */
[----:B------:R-:W-:Y:S01]  /*0160*/  MOV R5, R0 ;  /* 0x0000000000057202 */ /* 0x000fe20000000f00 */
[----:B------:R-:W-:-:S04]  /*0170*/  ULOP3.LUT UR4, UR10, 0x7ffffff0, URZ, 0xc0, !UPT ;  /* 0x7ffffff00a047892 */ /* 0x000fc8000f8ec0ff */
[----:B------:R-:W-:Y:S02]  /*0180*/  UIADD3 UR9, UPT, UPT, -UR4, URZ, URZ ;  /* 0x000000ff04097290 */ /* 0x000fe4000fffe1ff */
[----:B0-----:R-:W-:-:S04]  /*0190*/  UIADD3 UR5, UP2, UPT, UR6, 0x20, URZ ;  /* 0x0000002006057890 */ /* 0x001fc8000ff5e0ff */
[----:B------:R-:W-:-:S12]  /*01a0*/  UIADD3.X UR6, UPT, UPT, URZ, UR7, URZ, UP2, !UPT ;  /* 0x00000007ff067290 */ /* 0x000fd800097fe4ff */
.L_x_2:
[----:B------:R-:W-:Y:S02]  /*01b0*/  MOV R2, UR5 ;  /* 0x0000000500027c02 */ /* 0x000fe40008000f00 */
[----:B------:R-:W-:-:S03]  /*01c0*/  MOV R3, UR6 ;  /* 0x0000000600037c02 */ /* 0x000fc60008000f00 */
[----:B------:R-:W-:-:S05]  /*01d0*/  IMAD.WIDE R2, R5, 0x4, R2 ;  /* 0x0000000405027825 */ /* 0x000fca00078e0202 */
[----:B------:R-:W2:Y:S04]  /*01e0*/  LDG.E R15, desc[UR12][R2.64+-0x20] ;  /* 0xffffe00c020f7981 */ /* 0x000ea8000c1e1900 */
[----:B------:R-:W3:Y:S04]  /*01f0*/  LDG.E R16, desc[UR12][R2.64+-0x1c] ;  /* 0xffffe40c02107981 */ /* 0x000ee8000c1e1900 */
[----:B------:R-:W4:Y:S04]  /*0200*/  LDG.E R18, desc[UR12][R2.64+-0x18] ;  /* 0xffffe80c02127981 */ /* 0x000f28000c1e1900 */
[----:B------:R-:W5:Y:S04]  /*0210*/  LDG.E R20, desc[UR12][R2.64+-0x14] ;  /* 0xffffec0c02147981 */ /* 0x000f68000c1e1900 */
        /* <DEDUP_REMOVED lines=11> */
[----:B------:R-:W5:Y:S01]  /*02d0*/  LDG.E R14, desc[UR12][R2.64+0x1c] ;  /* 0x00001c0c020e7981 */ /* 0x000f62000c1e1900 */
[----:B------:R-:W-:Y:S01]  /*02e0*/  UIADD3 UR9, UPT, UPT, UR9, 0x10, URZ ;  /* 0x0000001009097890 */ /* 0x000fe2000fffe0ff */
[----:B------:R-:W-:-:S03]  /*02f0*/  IADD3 R5, PT, PT, R5, 0x10, RZ ;  /* 0x0000001005057810 */ /* 0x000fc60007ffe0ff */
[----:B------:R-:W-:Y:S01]  /*0300*/  UISETP.NE.AND UP2, UPT, UR9, URZ, UPT ;  /* 0x000000ff0900728c */ /* 0x000fe2000bf45270 */
[----:B--2---:R-:W-:-:S04]  /*0310*/  FADD R15, R15, R4 ;  /* 0x000000040f0f7221 */ /* 0x004fc80000000000 */
[----:B---3--:R-:W-:-:S04]  /*0320*/  FADD R15, R15, R16 ;  /* 0x000000100f0f7221 */ /* 0x008fc80000000000 */
[----:B----4-:R-:W-:-:S04]  /*0330*/  FADD R15, R15, R18 ;  /* 0x000000120f0f7221 */ /* 0x010fc80000000000 */
[----:B-----5:R-:W-:-:S04]  /*0340*/  FADD R15, R15, R20 ;  /* 0x000000140f0f7221 */ /* 0x020fc80000000000 */
[----:B------:R-:W-:-:S04]  /*0350*/  FADD R15, R15, R22 ;  /* 0x000000160f0f7221 */ /* 0x000fc80000000000 */
        /* <DEDUP_REMOVED lines=10> */
[----:B------:R-:W-:Y:S01]  /*0400*/  FADD R4, R7, R14 ;  /* 0x0000000e07047221 */ /* 0x000fe20000000000 */
[----:B------:R-:W-:Y:S06]  /*0410*/  BRA.U UP2, `(.L_x_2) ;  /* 0xfffffffd02647547 */ /* 0x000fec000b83ffff */
.L_x_1:
[----:B------:R-:W-:Y:S05]  /*0420*/  BRA.U !UP1, `(.L_x_0) ;  /* 0x0000000109d07547 */ /* 0x000fea000b800000 */
[----:B------:R-:W-:Y:S02]  /*0430*/  UISETP.GE.U32.AND UP1, UPT, UR8, 0x8, UPT ;  /* 0x000000080800788c */ /* 0x000fe4000bf26070 */
[----:B------:R-:W-:-:S04]  /*0440*/  ULOP3.LUT UR6, UR10, 0x7, URZ, 0xc0, !UPT ;  /* 0x000000070a067892 */ /* 0x000fc8000f8ec0ff */
[----:B------:R-:W-:-:S03]  /*0450*/  UISETP.NE.AND UP2, UPT, UR6, URZ, UPT ;  /* 0x000000ff0600728c */ /* 0x000fc6000bf45270 */
[----:B------:R-:W-:Y:S08]  /*0460*/  BRA.U !UP1, `(.L_x_3) ;  /* 0x0000000109507547 */ /* 0x000ff0000b800000 */
[----:B------:R-:W0:Y:S01]  /*0470*/  LDC.64 R2, c[0x0][0x380] ;  /* 0x0000e000ff027b82 */ /* 0x000e220000000a00 */
[----:B------:R-:W-:-:S05]  /*0480*/  IADD3 R5, PT, PT, R0, UR4, RZ ;  /* 0x0000000400057c10 */ /* 0x000fca000fffe0ff */
[----:B0-----:R-:W-:-:S05]  /*0490*/  IMAD.WIDE R2, R5, 0x4, R2 ;  /* 0x0000000405027825 */ /* 0x001fca00078e0202 */
[----:B------:R-:W2:Y:S04]  /*04a0*/  LDG.E R5, desc[UR12][R2.64] ;  /* 0x0000000c02057981 */ /* 0x000ea8000c1e1900 */
[----:B------:R-:W3:Y:S04]  /*04b0*/  LDG.E R6, desc[UR12][R2.64+0x4] ;  /* 0x0000040c02067981 */ /* 0x000ee8000c1e1900 */
[----:B------:R-:W4:Y:S04]  /*04c0*/  LDG.E R10, desc[UR12][R2.64+0x8] ;  /* 0x0000080c020a7981 */ /* 0x000f28000c1e1900 */
[----:B------:R-:W5:Y:S04]  /*04d0*/  LDG.E R12, desc[UR12][R2.64+0xc] ;  /* 0x00000c0c020c7981 */ /* 0x000f68000c1e1900 */
[----:B------:R-:W5:Y:S04]  /*04e0*/  LDG.E R14, desc[UR12][R2.64+0x10] ;  /* 0x0000100c020e7981 */ /* 0x000f68000c1e1900 */
[----:B------:R-:W5:Y:S04]  /*04f0*/  LDG.E R16, desc[UR12][R2.64+0x14] ;  /* 0x0000140c02107981 */ /* 0x000f68000c1e1900 */
[----:B------:R-:W5:Y:S04]  /*0500*/  LDG.E R18, desc[UR12][R2.64+0x18] ;  /* 0x0000180c02127981 */ /* 0x000f68000c1e1900 */
[----:B------:R-:W5:Y:S01]  /*0510*/  LDG.E R20, desc[UR12][R2.64+0x1c] ;  /* 0x00001c0c02147981 */ /* 0x000f62000c1e1900 */
[----:B------:R-:W-:Y:S01]  /*0520*/  UIADD3 UR4, UPT, UPT, UR4, 0x8, URZ ;  /* 0x0000000804047890 */ /* 0x000fe2000fffe0ff */
[----:B--2---:R-:W-:-:S04]  /*0530*/  FADD R5, R4, R5 ;  /* 0x0000000504057221 */ /* 0x004fc80000000000 */
[----:B---3--:R-:W-:-:S04]  /*0540*/  FADD R5, R5, R6 ;  /* 0x0000000605057221 */ /* 0x008fc80000000000 */
[----:B----4-:R-:W-:-:S04]  /*0550*/  FADD R5, R5, R10 ;  /* 0x0000000a05057221 */ /* 0x010fc80000000000 */
[----:B-----5:R-:W-:-:S04]  /*0560*/  FADD R5, R5, R12 ;  /* 0x0000000c05057221 */ /* 0x020fc80000000000 */
[----:B------:R-:W-:-:S04]  /*0570*/  FADD R5, R5, R14 ;  /* 0x0000000e05057221 */ /* 0x000fc80000000000 */
[----:B------:R-:W-:-:S04]  /*0580*/  FADD R5, R5, R16 ;  /* 0x0000001005057221 */ /* 0x000fc80000000000 */
[----:B------:R-:W-:-:S04]  /*0590*/  FADD R5, R5, R18 ;  /* 0x0000001205057221 */ /* 0x000fc80000000000 */
[----:B------:R-:W-:-:S07]  /*05a0*/  FADD R4, R5, R20 ;  /* 0x0000001405047221 */ /* 0x000fce0000000000 */
.L_x_3:
        /* <DEDUP_REMOVED lines=11> */
[----:B------:R-:W5:Y:S01]  /*0660*/  LDG.E R12, desc[UR12][R2.64+0xc] ;  /* 0x00000c0c020c7981 */ /* 0x000f62000c1e1900 */
[----:B------:R-:W-:Y:S01]  /*0670*/  UIADD3 UR4, UPT, UPT, UR4, 0x4, URZ ;  /* 0x0000000404047890 */ /* 0x000fe2000fffe0ff */
[----:B--2---:R-:W-:-:S04]  /*0680*/  FADD R5, R4, R5 ;  /* 0x0000000504057221 */ /* 0x004fc80000000000 */
[----:B---3--:R-:W-:-:S04]  /*0690*/  FADD R5, R5, R6 ;  /* 0x0000000605057221 */ /* 0x008fc80000000000 */
[----:B----4-:R-:W-:-:S04]  /*06a0*/  FADD R5, R5, R10 ;  /* 0x0000000a05057221 */ /* 0x010fc80000000000 */
[----:B-----5:R-:W-:-:S07]  /*06b0*/  FADD R4, R5, R12 ;  /* 0x0000000c05047221 */ /* 0x020fce0000000000 */
.L_x_4:
[----:B------:R-:W-:Y:S05]  /*06c0*/  BRA.U !UP2, `(.L_x_0) ;  /* 0x000000010a287547 */ /* 0x000fea000b800000 */
[----:B------:R-:W0:Y:S01]  /*06d0*/  LDC.64 R6, c[0x0][0x380] ;  /* 0x0000e000ff067b82 */ /* 0x000e220000000a00 */
[----:B------:R-:W-:Y:S01]  /*06e0*/  IADD3 R5, PT, PT, R0, UR4, RZ ;  /* 0x0000000400057c10 */ /* 0x000fe2000fffe0ff */
[----:B------:R-:W-:-:S12]  /*06f0*/  UIADD3 UR5, UPT, UPT, -UR5, URZ, URZ ;  /* 0x000000ff05057290 */ /* 0x000fd8000fffe1ff */
.L_x_5:
[----:B0-----:R-:W-:-:S06]  /*0700*/  IMAD.WIDE R2, R5, 0x4, R6 ;  /* 0x0000000405027825 */ /* 0x001fcc00078e0206 */
[----:B------:R-:W2:Y:S01]  /*0710*/  LDG.E R3, desc[UR12][R2.64] ;  /* 0x0000000c02037981 */ /* 0x000ea2000c1e1900 */
[----:B------:R-:W-:Y:S01]  /*0720*/  UIADD3 UR5, UPT, UPT, UR5, 0x1, URZ ;  /* 0x0000000105057890 */ /* 0x000fe2000fffe0ff */
[----:B------:R-:W-:-:S03]  /*0730*/  IADD3 R5, PT, PT, R5, 0x1, RZ ;  /* 0x0000000105057810 */ /* 0x000fc60007ffe0ff */
[----:B------:R-:W-:Y:S01]  /*0740*/  UISETP.NE.AND UP1, UPT, UR5, URZ, UPT ;  /* 0x000000ff0500728c */ /* 0x000fe2000bf25270 */
[----:B--2---:R-:W-:-:S08]  /*0750*/  FADD R4, R3, R4 ;  /* 0x0000000403047221 */ /* 0x004fd00000000000 */
[----:B------:R-:W-:Y:S05]  /*0760*/  BRA.U UP1, `(.L_x_5) ;  /* 0xfffffffd01e47547 */ /* 0x000fea000b83ffff */
.L_x_0:
[----:B------:R-:W-:Y:S01]  /*0770*/  I2FP.F32.S32 R3, UR10 ;  /* 0x0000000a00037c45 */ /* 0x000fe20008201400 */
[----:B------:R-:W-:Y:S03]  /*0780*/  BSSY.RECONVERGENT B2, `(.L_x_6) ;  /* 0x000000d000027945 */ /* 0x000fe60003800200 */
[----:B------:R-:W0:Y:S08]  /*0790*/  MUFU.RCP R0, R3 ;  /* 0x0000000300007308 */ /* 0x000e300000001000 */
[----:B------:R-:W1:Y:S01]  /*07a0*/  FCHK P0, R4, R3 ;  /* 0x0000000304007302 */ /* 0x000e620000000000 */
[----:B0-----:R-:W-:-:S04]  /*07b0*/  FFMA R5, -R3, R0, 1 ;  /* 0x3f80000003057423 */ /* 0x001fc80000000100 */
[----:B------:R-:W-:-:S04]  /*07c0*/  FFMA R0, R0, R5, R0 ;  /* 0x0000000500007223 */ /* 0x000fc80000000000 */
[----:B------:R-:W-:-:S04]  /*07d0*/  FFMA R5, R0, R4, RZ ;  /* 0x0000000400057223 */ /* 0x000fc800000000ff */
[----:B------:R-:W-:-:S04]  /*07e0*/  FFMA R2, -R3, R5, R4 ;  /* 0x0000000503027223 */ /* 0x000fc80000000104 */
[----:B------:R-:W-:Y:S01]  /*07f0*/  FFMA R2, R0, R2, R5 ;  /* 0x0000000200027223 */ /* 0x000fe20000000005 */
[----:B-1----:R-:W-:Y:S06]  /*0800*/  @!P0 BRA `(.L_x_7) ;  /* 0x0000000000108947 */ /* 0x002fec0003800000 */
[----:B------:R-:W-:Y:S02]  /*0810*/  MOV R0, R4 ;  /* 0x0000000400007202 */ /* 0x000fe40000000f00 */
[----:B------:R-:W-:-:S07]  /*0820*/  MOV R10, 0x840 ;  /* 0x00000840000a7802 */ /* 0x000fce0000000f00 */
[----:B------:R-:W-:Y:S05]  /*0830*/  CALL.REL.NOINC `($__internal_1_$__cuda_sm3x_div_rn_noftz_f32_slowpath) ;  /* 0x0000001c00d07944 */ /* 0x000fea0003c00000 */
[----:B------:R-:W-:-:S07]  /*0840*/  MOV R2, R9 ;  /* 0x0000000900027202 */ /* 0x000fce0000000f00 */
.L_x_7:
[----:B------:R-:W-:Y:S05]  /*0850*/  BSYNC.RECONVERGENT B2 ;  /* 0x0000000000027941 */ /* 0x000fea0003800200 */
.L_x_6:
[----:B------:R-:W-:Y:S01]  /*0860*/  HFMA2 R6, -RZ, RZ, 0, 0 ;  /* 0x00000000ff067431 */ /* 0x000fe200000001ff */
[----:B------:R-:W-:Y:S06]  /*0870*/  BRA.U !UP0, `(.L_x_8) ;  /* 0x0000000908207547 */ /* 0x000fec000b800000 */
[----:B------:R-:W0:Y:S01]  /*0880*/  LDCU UR5, c[0x0][0x394] ;  /* 0x00007280ff0577ac */ /* 0x000e220008000800 */
[----:B------:R-:W-:Y:S01]  /*0890*/  MOV R6, RZ ;  /* 0x000000ff00067202 */ /* 0x000fe20000000f00 */
[----:B------:R-:W-:Y:S01]  /*08a0*/  UMOV UR4, URZ ;  /* 0x000000ff00047c82 */ /* 0x000fe20008000000 */
[----:B0-----:R-:W-:Y:S02]  /*08b0*/  UISETP.GE.U32.AND UP1, UPT, UR5, 0x10, UPT ;  /* 0x000000100500788c */ /* 0x001fe4000bf26070 */
[----:B------:R-:W-:Y:S01]  /*08c0*/  IMAD R0, R8, UR5, RZ ;  /* 0x0000000508007c24 */ /* 0x000fe2000f8e02ff */
[----:B------:R-:W-:-:S04]  /*08d0*/  ULOP3.LUT UR9, UR5, 0xf, URZ, 0xc0, !UPT ;  /* 0x0000000f05097892 */ /* 0x000fc8000f8ec0ff */
        /* <DEDUP_REMOVED lines=9> */
.L_x_10:
        /* <DEDUP_REMOVED lines=22> */
[----:B--2---:R-:W-:-:S04]  /*0ad0*/  FADD R14, R14, -R2 ;  /* 0x800000020e0e7221 */ /* 0x004fc80000000000 */
[----:B------:R-:W-:Y:S01]  /*0ae0*/  FFMA R6, R14, R14, R6 ;  /* 0x0000000e0e067223 */ /* 0x000fe20000000006 */
[--C-:B---3--:R-:W-:Y:S01]  /*0af0*/  FADD R16, R16, -R2.reuse ;  /* 0x8000000210107221 */ /* 0x108fe20000000000 */
[----:B----4-:R-:W-:-:S03]  /*0b00*/  FADD R18, R18, -R2 ;  /* 0x8000000212127221 */ /* 0x010fc60000000000 */
[----:B------:R-:W-:Y:S01]  /*0b10*/  FFMA R6, R16, R16, R6 ;  /* 0x0000001010067223 */ /* 0x000fe20000000006 */
[----:B-----5:R-:W-:-:S03]  /*0b20*/  FADD R10, R10, -R2 ;  /* 0x800000020a0a7221 */ /* 0x020fc60000000000 */
[----:B------:R-:W-:Y:S01]  /*0b30*/  FFMA R6, R18, R18, R6 ;  /* 0x0000001212067223 */ /* 0x000fe20000000006 */
[----:B------:R-:W-:-:S03]  /*0b40*/  FADD R29, R29, -R2 ;  /* 0x800000021d1d7221 */ /* 0x000fc60000000000 */
        /* <DEDUP_REMOVED lines=22> */
[----:B------:R-:W-:-:S04]  /*0cb0*/  FFMA R6, R9, R9, R6 ;  /* 0x0000000909067223 */ /* 0x000fc80000000006 */
[----:B------:R-:W-:Y:S01]  /*0cc0*/  FFMA R6, R5, R5, R6 ;  /* 0x0000000505067223 */ /* 0x000fe20000000006 */
[----:B------:R-:W-:Y:S06]  /*0cd0*/  BRA.U UP1, `(.L_x_10) ;  /* 0xfffffffd01247547 */ /* 0x000fec000b83ffff */
.L_x_9:
        /* <DEDUP_REMOVED lines=32> */
[----:B------:R-:W-:-:S07]  /*0ee0*/  FFMA R6, R21, R21, R6 ;  /* 0x0000001515067223 */ /* 0x000fce0000000006 */
.L_x_11:
        /* <DEDUP_REMOVED lines=19> */
[----:B------:R-:W-:-:S04]  /*1020*/  FFMA R6, R11, R11, R6 ;  /* 0x0000000b0b067223 */ /* 0x000fc80000000006 */
[----:B------:R-:W-:-:S07]  /*1030*/  FFMA R6, R13, R13, R6 ;  /* 0x0000000d0d067223 */ /* 0x000fce0000000006 */
.L_x_12:
[----:B------:R-:W-:Y:S05]  /*1040*/  BRA.U !UP1, `(.L_x_8) ;  /* 0x00000001092c7547 */ /* 0x000fea000b800000 */
[----:B------:R-:W0:Y:S01]  /*1050*/  LDC.64 R10, c[0x0][0x380] ;  /* 0x0000e000ff0a7b82 */ /* 0x000e220000000a00 */
[----:B------:R-:W-:Y:S01]  /*1060*/  IADD3 R7, PT, PT, R0, UR4, RZ ;  /* 0x0000000400077c10 */ /* 0x000fe2000fffe0ff */
[----:B------:R-:W-:-:S12]  /*1070*/  UIADD3 UR5, UPT, UPT, -UR5, URZ, URZ ;  /* 0x000000ff05057290 */ /* 0x000fd8000fffe1ff */
.L_x_13:
[----:B0-----:R-:W-:-:S06]  /*1080*/  IMAD.WIDE R4, R7, 0x4, R10 ;  /* 0x0000000407047825 */ /* 0x001fcc00078e020a */
[----:B------:R-:W2:Y:S01]  /*1090*/  LDG.E R5, desc[UR12][R4.64] ;  /* 0x0000000c04057981 */ /* 0x000ea2000c1e1900 */
[----:B------:R-:W-:Y:S01]  /*10a0*/  UIADD3 UR5, UPT, UPT, UR5, 0x1, URZ ;  /* 0x0000000105057890 */ /* 0x000fe2000fffe0ff */
[----:B------:R-:W-:-:S03]  /*10b0*/  IADD3 R7, PT, PT, R7, 0x1, RZ ;  /* 0x0000000107077810 */ /* 0x000fc60007ffe0ff */
[----:B------:R-:W-:Y:S01]  /*10c0*/  UISETP.NE.AND UP0, UPT, UR5, URZ, UPT ;  /* 0x000000ff0500728c */ /* 0x000fe2000bf05270 */
[----:B--2---:R-:W-:-:S04]  /*10d0*/  FADD R9, R5, -R2 ;  /* 0x8000000205097221 */ /* 0x004fc80000000000 */
[----:B------:R-:W-:-:S04]  /*10e0*/  FFMA R6, R9, R9, R6 ;  /* 0x0000000909067223 */ /* 0x000fc80000000006 */
[----:B------:R-:W-:Y:S05]  /*10f0*/  BRA.U UP0, `(.L_x_13) ;  /* 0xfffffffd00e07547 */ /* 0x000fea000b83ffff */
.L_x_8:
[----:B------:R-:W0:Y:S01]  /*1100*/  MUFU.RCP R0, R3 ;  /* 0x0000000300007308 */ /* 0x000e220000001000 */
[----:B------:R-:W1:Y:S01]  /*1110*/  LDC R4, c[0x0][0x394] ;  /* 0x0000e500ff047b82 */ /* 0x000e620000000800 */
[----:B------:R-:W-:Y:S06]  /*1120*/  BSSY.RECONVERGENT B2, `(.L_x_14) ;  /* 0x000000d000027945 */ /* 0x000fec0003800200 */
[----:B------:R-:W2:Y:S01]  /*1130*/  FCHK P0, R6, R3 ;  /* 0x0000000306007302 */ /* 0x000ea20000000000 */
[----:B0-----:R-:W-:-:S04]  /*1140*/  FFMA R5, -R3, R0, 1 ;  /* 0x3f80000003057423 */ /* 0x001fc80000000100 */
[----:B------:R-:W-:-:S04]  /*1150*/  FFMA R0, R0, R5, R0 ;  /* 0x0000000500007223 */ /* 0x000fc80000000000 */
[----:B------:R-:W-:Y:S01]  /*1160*/  FFMA R5, R0, R6, RZ ;  /* 0x0000000600057223 */ /* 0x000fe200000000ff */
[----:B-1----:R-:W-:-:S03]  /*1170*/  ISETP.GE.AND P2, PT, R4, 0x1, PT ;  /* 0x000000010400780c */ /* 0x002fc60003f46270 */
[----:B------:R-:W-:-:S04]  /*1180*/  FFMA R4, -R3, R5, R6 ;  /* 0x0000000503047223 */ /* 0x000fc80000000106 */
[----:B------:R-:W-:Y:S01]  /*1190*/  FFMA R0, R0, R4, R5 ;  /* 0x0000000400007223 */ /* 0x000fe20000000005 */
[----:B--2---:R-:W-:Y:S06]  /*11a0*/  @!P0 BRA `(.L_x_15) ;  /* 0x0000000000108947 */ /* 0x004fec0003800000 */
[----:B------:R-:W-:Y:S02]  /*11b0*/  MOV R0, R6 ;  /* 0x0000000600007202 */ /* 0x000fe40000000f00 */
[----:B------:R-:W-:-:S07]  /*11c0*/  MOV R10, 0x11e0 ;  /* 0x000011e0000a7802 */ /* 0x000fce0000000f00 */
[----:B------:R-:W-:Y:S05]  /*11d0*/  CALL.REL.NOINC `($__internal_1_$__cuda_sm3x_div_rn_noftz_f32_slowpath) ;  /* 0x0000001400687944 */ /* 0x000fea0003c00000 */
[----:B------:R-:W-:-:S07]  /*11e0*/  MOV R0, R9 ;  /* 0x0000000900007202 */ /* 0x000fce0000000f00 */
.L_x_15:
[----:B------:R-:W-:Y:S05]  /*11f0*/  BSYNC.RECONVERGENT B2 ;  /* 0x0000000000027941 */ /* 0x000fea0003800200 */
.L_x_14:
[----:B------:R-:W0:Y:S01]  /*1200*/  F2F.F64.F32 R4, R0 ;  /* 0x0000000000047310 */ /* 0x000e220000201800 */
[----:B------:R-:W-:Y:S01]  /*1210*/  UMOV UR4, 0xa0b5ed8d ;  /* 0xa0b5ed8d00047882 */ /* 0x000fe20000000000 */
[----:B------:R-:W-:Y:S01]  /*1220*/  UMOV UR5, 0x3eb0c6f7 ;  /* 0x3eb0c6f700057882 */ /* 0x000fe20000000000 */
[----:B------:R-:W-:Y:S01]  /*1230*/  BSSY.RECONVERGENT B0, `(.L_x_16) ;  /* 0x000000e000007945 */ /* 0x000fe20003800200 */
[----:B0-----:R-:W-:-:S06]  /*1240*/  DADD R4, R4, UR4 ;  /* 0x0000000404047e29 */ /* 0x001fcc0008000000 */
[----:B------:R-:W0:Y:S02]  /*1250*/  F2F.F32.F64 R0, R4 ;  /* 0x0000000400007310 */ /* 0x000e240000301000 */
[----:B0-----:R-:W-:-:S06]  /*1260*/  IADD3 R3, PT, PT, R0, -0xd000000, RZ ;  /* 0xf300000000037810 */ /* 0x001fcc0007ffe0ff */
[----:B------:R0:W1:Y:S01]  /*1270*/  MUFU.RSQ R7, R0 ;  /* 0x0000000000077308 */ /* 0x0000620000001400 */
[----:B------:R-:W-:-:S13]  /*1280*/  ISETP.GT.U32.AND P0, PT, R3, 0x727fffff, PT ;  /* 0x727fffff0300780c */ /* 0x000fda0003f04070 */
[----:B0-----:R-:W-:Y:S05]  /*1290*/  @!P0 BRA `(.L_x_17) ;  /* 0x00000000000c8947 */ /* 0x001fea0003800000 */
[----:B------:R-:W-:-:S07]  /*12a0*/  MOV R9, 0x12c0 ;  /* 0x000012c000097802 */ /* 0x000fce0000000f00 */
[----:B-1----:R-:W-:Y:S05]  /*12b0*/  CALL.REL.NOINC `($__internal_0_$__cuda_sm20_sqrt_rn_f32_slowpath) ;  /* 0x0000001000d87944 */ /* 0x002fea0003c00000 */
[----:B------:R-:W-:Y:S05]  /*12c0*/  BRA `(.L_x_18) ;  /* 0x0000000000107947 */ /* 0x000fea0003800000 */
.L_x_17:
[----:B-1----:R-:W-:Y:S01]  /*12d0*/  FMUL.FTZ R3, R0, R7 ;  /* 0x0000000700037220 */ /* 0x002fe20000410000 */
[----:B------:R-:W-:-:S03]  /*12e0*/  FMUL.FTZ R4, R7, 0.5 ;  /* 0x3f00000007047820 */ /* 0x000fc60000410000 */
[----:B------:R-:W-:-:S04]  /*12f0*/  FFMA R0, -R3, R3, R0 ;  /* 0x0000000303007223 */ /* 0x000fc80000000100 */
[----:B------:R-:W-:-:S07]  /*1300*/  FFMA R3, R0, R4, R3 ;  /* 0x0000000400037223 */ /* 0x000fce0000000003 */
.L_x_18:
[----:B------:R-:W-:Y:S05]  /*1310*/  BSYNC.RECONVERGENT B0 ;  /* 0x0000000000007941 */ /* 0x000fea0003800200 */
.L_x_16:
[----:B------:R-:W-:Y:S05]  /*1320*/  @!P2 EXIT ;  /* 0x000000000000a94d */ /* 0x000fea0003800000 */
[----:B------:R-:W0:Y:S01]  /*1330*/  LDCU UR5, c[0x0][0x394] ;  /* 0x00007280ff0577ac */ /* 0x000e220008000800 */
[----:B------:R-:W-:Y:S01]  /*1340*/  UMOV UR4, URZ ;  /* 0x000000ff00047c82 */ /* 0x000fe20008000000 */
[----:B0-----:R-:W-:Y:S02]  /*1350*/  UISETP.GE.U32.AND UP0, UPT, UR5, 0x8, UPT ;  /* 0x000000080500788c */ /* 0x001fe4000bf06070 */
[----:B------:R-:W-:Y:S01]  /*1360*/  IMAD R8, R8, UR5, RZ ;  /* 0x0000000508087c24 */ /* 0x000fe2000f8e02ff */
[----:B------:R-:W-:-:S06]  /*1370*/  ULOP3.LUT UR14, UR5, 0x7, URZ, 0xc0, !UPT ;  /* 0x00000007050e7892 */ /* 0x000fcc000f8ec0ff */
[----:B------:R-:W-:Y:S06]  /*1380*/  BRA.U !UP0, `(.L_x_19) ;  /* 0x0000000908547547 */ /* 0x000fec000b800000 */
[----:B------:R-:W0:Y:S01]  /*1390*/  LDCU.128 UR8, c[0x0][0x380] ;  /* 0x00007000ff0877ac */ /* 0x000e220008000c00 */
[----:B------:R-:W-:Y:S01]  /*13a0*/  MOV R12, R8 ;  /* 0x00000008000c7202 */ /* 0x000fe20000000f00 */
[----:B------:R-:W-:Y:S02]  /*13b0*/  ULOP3.LUT UR4, UR5, 0x7ffffff8, URZ, 0xc0, !UPT ;  /* 0x7ffffff805047892 */ /* 0x000fe4000f8ec0ff */
[----:B0-----:R-:W-:Y:S02]  /*13c0*/  UIADD3 UR7, UP0, UPT, UR8, 0x10, URZ ;  /* 0x0000001008077890 */ /* 0x001fe4000ff1e0ff */
[----:B------:R-:W-:Y:S02]  /*13d0*/  UIADD3 UR5, UP1, UPT, UR10, 0x10, URZ ;  /* 0x000000100a057890 */ /* 0x000fe4000ff3e0ff */
[----:B------:R-:W-:Y:S02]  /*13e0*/  UIADD3 UR10, UPT, UPT, -UR4, URZ, URZ ;  /* 0x000000ff040a7290 */ /* 0x000fe4000fffe1ff */
[----:B------:R-:W-:-:S02]  /*13f0*/  UIADD3.X UR8, UPT, UPT, URZ, UR9, URZ, UP0, !UPT ;  /* 0x00000009ff087290 */ /* 0x000fc400087fe4ff */
[----:B------:R-:W-:-:S12]  /*1400*/  UIADD3.X UR6, UPT, UPT, URZ, UR11, URZ, UP1, !UPT ;  /* 0x0000000bff067290 */ /* 0x000fd80008ffe4ff */
.L_x_36:
[----:B------:R-:W-:Y:S02]  /*1410*/  MOV R6, UR7 ;  /* 0x0000000700067c02 */ /* 0x000fe40008000f00 */
[----:B------:R-:W-:-:S03]  /*1420*/  MOV R7, UR8 ;  /* 0x0000000800077c02 */ /* 0x000fc60008000f00 */
[----:B------:R-:W-:-:S05]  /*1430*/  IMAD.WIDE R6, R12, 0x4, R6 ;  /* 0x000000040c067825 */ /* 0x000fca00078e0206 */
[----:B0-----:R-:W2:Y:S01]  /*1440*/  LDG.E R5, desc[UR12][R6.64+-0x10] ;  /* 0xfffff00c06057981 */ /* 0x001ea2000c1e1900 */
[----:B------:R-:W0:Y:S01]  /*1450*/  MUFU.RCP R0, R3 ;  /* 0x0000000300007308 */ /* 0x000e220000001000 */
[----:B------:R-:W-:Y:S01]  /*1460*/  UIADD3 UR10, UPT, UPT, UR10, 0x8, URZ ;  /* 0x000000080a0a7890 */ /* 0x000fe2000fffe0ff */
[----:B------:R-:W-:Y:S01]  /*1470*/  MOV R4, UR5 ;  /* 0x0000000500047c02 */ /* 0x000fe20008000f00 */
[----:B------:R-:W-:Y:S02]  /*1480*/  BSSY.RECONVERGENT B2, `(.L_x_20) ;  /* 0x000000e000027945 */ /* 0x000fe40003800200 */
[----:B------:R-:W-:Y:S01]  /*1490*/  UISETP.NE.AND UP0, UPT, UR10, URZ, UPT ;  /* 0x000000ff0a00728c */ /* 0x000fe2000bf05270 */
[----:B0-----:R-:W-:-:S04]  /*14a0*/  FFMA R9, R0, -R3, 1 ;  /* 0x3f80000000097423 */ /* 0x001fc80000000803 */
[----:B------:R-:W-:Y:S01]  /*14b0*/  FFMA R9, R0, R9, R0 ;  /* 0x0000000900097223 */ /* 0x000fe20000000000 */
[----:B--2---:R-:W-:Y:S01]  /*14c0*/  FADD R0, R5, -R2 ;  /* 0x8000000205007221 */ /* 0x004fe20000000000 */
[----:B------:R-:W-:-:S03]  /*14d0*/  MOV R5, UR6 ;  /* 0x0000000600057c02 */ /* 0x000fc60008000f00 */
[----:B------:R-:W0:Y:S01]  /*14e0*/  FCHK P0, R0, R3 ;  /* 0x0000000300007302 */ /* 0x000e220000000000 */
[----:B------:R-:W-:Y:S01]  /*14f0*/  FFMA R10, R0, R9, RZ ;  /* 0x00000009000a7223 */ /* 0x000fe200000000ff */
[----:B------:R-:W-:-:S04]  /*1500*/  IMAD.WIDE R4, R12, 0x4, R4 ;  /* 0x000000040c047825 */ /* 0x000fc800078e0204 */
[----:B------:R-:W-:-:S04]  /*1510*/  FFMA R11, R10, -R3, R0 ;  /* 0x800000030a0b7223 */ /* 0x000fc80000000000 */
[----:B------:R-:W-:Y:S01]  /*1520*/  FFMA R9, R9, R11, R10 ;  /* 0x0000000b09097223 */ /* 0x000fe2000000000a */
[----:B0-----:R-:W-:Y:S06]  /*1530*/  @!P0 BRA `(.L_x_21) ;  /* 0x0000000000088947 */ /* 0x001fec0003800000 */
[----:B------:R-:W-:-:S07]  /*1540*/  MOV R10, 0x1560 ;  /* 0x00001560000a7802 */ /* 0x000fce0000000f00 */
[----:B------:R-:W-:Y:S05]  /*1550*/  CALL.REL.NOINC `($__internal_1_$__cuda_sm3x_div_rn_noftz_f32_slowpath) ;  /* 0x0000001000887944 */ /* 0x000fea0003c00000 */
.L_x_21:
[----:B------:R-:W-:Y:S05]  /*1560*/  BSYNC.RECONVERGENT B2 ;  /* 0x0000000000027941 */ /* 0x000fea0003800200 */
.L_x_20:
[----:B------:R0:W-:Y:S04]  /*1570*/  STG.E desc[UR12][R4.64+-0x10], R9 ;  /* 0xfffff00904007986 */ /* 0x0001e8000c10190c */
[----:B------:R-:W2:Y:S01]  /*1580*/  LDG.E R11, desc[UR12][R6.64+-0xc] ;  /* 0xfffff40c060b7981 */ /* 0x000ea2000c1e1900 */
[----:B------:R-:W1:Y:S01]  /*1590*/  MUFU.RCP R0, R3 ;  /* 0x0000000300007308 */ /* 0x000e620000001000 */
[----:B------:R-:W-:Y:S01]  /*15a0*/  BSSY.RECONVERGENT B2, `(.L_x_22) ;  /* 0x000000d000027945 */ /* 0x000fe20003800200 */
[----:B-1----:R-:W-:-:S04]  /*15b0*/  FFMA R15, R0, -R3, 1 ;  /* 0x3f800000000f7423 */ /* 0x002fc80000000803 */
[----:B------:R-:W-:Y:S01]  /*15c0*/  FFMA R0, R0, R15, R0 ;  /* 0x0000000f00007223 */ /* 0x000fe20000000000 */
[----:B--2---:R-:W-:-:S04]  /*15d0*/  FADD R13, R11, -R2 ;  /* 0x800000020b0d7221 */ /* 0x004fc80000000000 */
[----:B------:R-:W1:Y:S01]  /*15e0*/  FCHK P0, R13, R3 ;  /* 0x000000030d007302 */ /* 0x000e620000000000 */
[----:B------:R-:W-:-:S04]  /*15f0*/  FFMA R10, R0, R13, RZ ;  /* 0x0000000d000a7223 */ /* 0x000fc800000000ff */
[----:B------:R-:W-:-:S04]  /*1600*/  FFMA R11, R10, -R3, R13 ;  /* 0x800000030a0b7223 */ /* 0x000fc8000000000d */
[----:B------:R-:W-:Y:S01]  /*1610*/  FFMA R11, R0, R11, R10 ;  /* 0x0000000b000b7223 */ /* 0x000fe2000000000a */
[----:B01----:R-:W-:Y:S06]  /*1620*/  @!P0 BRA `(.L_x_23) ;  /* 0x0000000000108947 */ /* 0x003fec0003800000 */
[----:B------:R-:W-:Y:S02]  /*1630*/  MOV R0, R13 ;  /* 0x0000000d00007202 */ /* 0x000fe40000000f00 */
[----:B------:R-:W-:-:S07]  /*1640*/  MOV R10, 0x1660 ;  /* 0x00001660000a7802 */ /* 0x000fce0000000f00 */
[----:B------:R-:W-:Y:S05]  /*1650*/  CALL.REL.NOINC `($__internal_1_$__cuda_sm3x_div_rn_noftz_f32_slowpath) ;  /* 0x0000001000487944 */ /* 0x000fea0003c00000 */
[----:B------:R-:W-:-:S07]  /*1660*/  MOV R11, R9 ;  /* 0x00000009000b7202 */ /* 0x000fce0000000f00 */
.L_x_23:
[----:B------:R-:W-:Y:S05]  /*1670*/  BSYNC.RECONVERGENT B2 ;  /* 0x0000000000027941 */ /* 0x000fea0003800200 */
.L_x_22:
        /* <DEDUP_REMOVED lines=15> */
.L_x_25:
[----:B------:R-:W-:Y:S05]  /*1770*/  BSYNC.RECONVERGENT B2 ;  /* 0x0000000000027941 */ /* 0x000fea0003800200 */
.L_x_24:
        /* <DEDUP_REMOVED lines=16> */
.L_x_27:
[----:B------:R-:W-:Y:S05]  /*1880*/  BSYNC.RECONVERGENT B2 ;  /* 0x0000000000027941 */ /* 0x000fea0003800200 */
.L_x_26:
        /* <DEDUP_REMOVED lines=15> */
.L_x_29:
[----:B------:R-:W-:Y:S05]  /*1980*/  BSYNC.RECONVERGENT B2 ;  /* 0x0000000000027941 */ /* 0x000fea0003800200 */
.L_x_28:
        /* <DEDUP_REMOVED lines=16> */
.L_x_31:
[----:B------:R-:W-:Y:S05]  /*1a90*/  BSYNC.RECONVERGENT B2 ;  /* 0x0000000000027941 */ /* 0x000fea0003800200 */
.L_x_30:
        /* <DEDUP_REMOVED lines=15> */
.L_x_33:
[----:B------:R-:W-:Y:S05]  /*1b90*/  BSYNC.RECONVERGENT B2 ;  /* 0x0000000000027941 */ /* 0x000fea0003800200 */
.L_x_32:
        /* <DEDUP_REMOVED lines=16> */
.L_x_35:
[----:B------:R-:W-:Y:S05]  /*1ca0*/  BSYNC.RECONVERGENT B2 ;  /* 0x0000000000027941 */ /* 0x000fea0003800200 */
.L_x_34:
[----:B------:R0:W-:Y:S01]  /*1cb0*/  STG.E desc[UR12][R4.64+0xc], R11 ;  /* 0x00000c0b04007986 */ /* 0x0001e2000c10190c */
[----:B------:R-:W-:Y:S01]  /*1cc0*/  IADD3 R12, PT, PT, R12, 0x8, RZ ;  /* 0x000000080c0c7810 */ /* 0x000fe20007ffe0ff */
[----:B------:R-:W-:Y:S06]  /*1cd0*/  BRA.U UP0, `(.L_x_36) ;  /* 0xfffffff500cc7547 */ /* 0x000fec000b83ffff */
.L_x_19:
[----:B------:R-:W-:-:S13]  /*1ce0*/  ISETP.NE.AND P0, PT, RZ, UR14, PT ;  /* 0x0000000eff007c0c */ /* 0x000fda000bf05270 */
[----:B------:R-:W-:Y:S05]  /*1cf0*/  @!P0 EXIT ;  /* 0x000000000000894d */ /* 0x000fea0003800000 */
[----:B------:R-:W1:Y:S01]  /*1d00*/  LDCU UR5, c[0x0][0x394] ;  /* 0x00007280ff0577ac */ /* 0x000e620008000800 */
[----:B------:R-:W-:Y:S02]  /*1d10*/  UISETP.GE.U32.AND UP0, UPT, UR14, 0x4, UPT ;  /* 0x000000040e00788c */ /* 0x000fe4000bf06070 */
[----:B-1----:R-:W-:-:S07]  /*1d20*/  ULOP3.LUT UR5, UR5, 0x3, URZ, 0xc0, !UPT ;  /* 0x0000000305057892 */ /* 0x002fce000f8ec0ff */
[----:B------:R-:W-:Y:S05]  /*1d30*/  BRA.U !UP0, `(.L_x_37) ;  /* 0x0000000508207547 */ /* 0x000fea000b800000 */
[----:B0-----:R-:W0:Y:S01]  /*1d40*/  LDC.64 R4, c[0x0][0x380] ;  /* 0x0000e000ff047b82 */ /* 0x001e220000000a00 */
[----:B------:R-:W-:-:S05]  /*1d50*/  IADD3 R6, PT, PT, R8, UR4, RZ ;  /* 0x0000000408067c10 */ /* 0x000fca000fffe0ff */
[----:B0-----:R-:W-:-:S05]  /*1d60*/  IMAD.WIDE R4, R6, 0x4, R4 ;  /* 0x0000000406047825 */ /* 0x001fca00078e0204 */
[----:B------:R-:W2:Y:S01]  /*1d70*/  LDG.E R7, desc[UR12][R4.64] ;  /* 0x0000000c04077981 */ /* 0x000ea2000c1e1900 */
[----:B------:R-:W0:Y:S01]  /*1d80*/  MUFU.RCP R0, R3 ;  /* 0x0000000300007308 */ /* 0x000e220000001000 */
[----:B------:R-:W-:Y:S01]  /*1d90*/  BSSY.RECONVERGENT B2, `(.L_x_38) ;  /* 0x000000c000027945 */ /* 0x000fe20003800200 */
[----:B0-----:R-:W-:-:S04]  /*1da0*/  FFMA R9, R0, -R3, 1 ;  /* 0x3f80000000097423 */ /* 0x001fc80000000803 */
[----:B------:R-:W-:Y:S01]  /*1db0*/  FFMA R0, R0, R9, R0 ;  /* 0x0000000900007223 */ /* 0x000fe20000000000 */
[----:B--2---:R-:W-:-:S04]  /*1dc0*/  FADD R12, R7, -R2 ;  /* 0x80000002070c7221 */ /* 0x004fc80000000000 */
[----:B------:R-:W0:Y:S01]  /*1dd0*/  FCHK P0, R12, R3 ;  /* 0x000000030c007302 */ /* 0x000e220000000000 */
[----:B------:R-:W-:-:S04]  /*1de0*/  FFMA R7, R0, R12, RZ ;  /* 0x0000000c00077223 */ /* 0x000fc800000000ff */
[----:B------:R-:W-:-:S04]  /*1df0*/  FFMA R10, R7, -R3, R12 ;  /* 0x80000003070a7223 */ /* 0x000fc8000000000c */
[----:B------:R-:W-:Y:S01]  /*1e00*/  FFMA R9, R0, R10, R7 ;  /* 0x0000000a00097223 */ /* 0x000fe20000000007 */
[----:B0-----:R-:W-:Y:S06]  /*1e10*/  @!P0 BRA `(.L_x_39) ;  /* 0x00000000000c8947 */ /* 0x001fec0003800000 */
[----:B------:R-:W-:Y:S02]  /*1e20*/  MOV R0, R12 ;  /* 0x0000000c00007202 */ /* 0x000fe40000000f00 */
[----:B------:R-:W-:-:S07]  /*1e30*/  MOV R10, 0x1e50 ;  /* 0x00001e50000a7802 */ /* 0x000fce0000000f00 */
[----:B------:R-:W-:Y:S05]  /*1e40*/  CALL.REL.NOINC `($__internal_1_$__cuda_sm3x_div_rn_noftz_f32_slowpath) ;  /* 0x00000008004c7944 */ /* 0x000fea0003c00000 */
.L_x_39:
[----:B------:R-:W-:Y:S05]  /*1e50*/  BSYNC.RECONVERGENT B2 ;  /* 0x0000000000027941 */ /* 0x000fea0003800200 */
.L_x_38:
[----:B------:R-:W0:Y:S02]  /*1e60*/  LDC.64 R10, c[0x0][0x388] ;  /* 0x0000e200ff0a7b82 */ /* 0x000e240000000a00 */
[----:B0-----:R-:W-:-:S05]  /*1e70*/  IMAD.WIDE R6, R6, 0x4, R10 ;  /* 0x0000000406067825 */ /* 0x001fca00078e020a */
        /* <DEDUP_REMOVED lines=16> */
.L_x_41:
[----:B------:R-:W-:Y:S05]  /*1f80*/  BSYNC.RECONVERGENT B2 ;  /* 0x0000000000027941 */ /* 0x000fea0003800200 */
.L_x_40:
        /* <DEDUP_REMOVED lines=15> */
.L_x_43:
[----:B------:R-:W-:Y:S05]  /*2080*/  BSYNC.RECONVERGENT B2 ;  /* 0x0000000000027941 */ /* 0x000fea0003800200 */
.L_x_42:
        /* <DEDUP_REMOVED lines=16> */
.L_x_45:
[----:B------:R-:W-:Y:S05]  /*2190*/  BSYNC.RECONVERGENT B2 ;  /* 0x0000000000027941 */ /* 0x000fea0003800200 */
.L_x_44:
[----:B------:R1:W-:Y:S01]  /*21a0*/  STG.E desc[UR12][R6.64+0xc], R11 ;  /* 0x00000c0b06007986 */ /* 0x0003e2000c10190c */
[----:B------:R-:W-:-:S12]  /*21b0*/  UIADD3 UR4, UPT, UPT, UR4, 0x4, URZ ;  /* 0x0000000404047890 */ /* 0x000fd8000fffe0ff */
.L_x_37:
[----:B------:R-:W-:-:S13]  /*21c0*/  ISETP.NE.AND P0, PT, RZ, UR5, PT ;  /* 0x00000005ff007c0c */ /* 0x000fda000bf05270 */
[----:B------:R-:W-:Y:S05]  /*21d0*/  @!P0 EXIT ;  /* 0x000000000000894d */ /* 0x000fea0003800000 */
[----:B------:R-:W-:-:S09]  /*21e0*/  UISETP.NE.AND UP0, UPT, UR5, 0x1, UPT ;  /* 0x000000010500788c */ /* 0x000fd2000bf05270 */
[----:B------:R-:W-:Y:S05]  /*21f0*/  BRA.U !UP0, `(.L_x_46) ;  /* 0x00000001089c7547 */ /* 0x000fea000b800000 */
[----:B-1----:R-:W1:Y:S01]  /*2200*/  LDC.64 R6, c[0x0][0x380] ;  /* 0x0000e000ff067b82 */ /* 0x002e620000000a00 */
[----:B0-----:R-:W-:-:S05]  /*2210*/  IADD3 R4, PT, PT, R8, UR4, RZ ;  /* 0x0000000408047c10 */ /* 0x001fca000fffe0ff */
[----:B-1----:R-:W-:-:S05]  /*2220*/  IMAD.WIDE R6, R4, 0x4, R6 ;  /* 0x0000000404067825 */ /* 0x002fca00078e0206 */
        /* <DEDUP_REMOVED lines=14> */
.L_x_48:
[----:B------:R-:W-:Y:S05]  /*2310*/  BSYNC.RECONVERGENT B2 ;  /* 0x0000000000027941 */ /* 0x000fea0003800200 */
.L_x_47:
        /* <DEDUP_REMOVED lines=18> */
.L_x_50:
[----:B------:R-:W-:Y:S05]  /*2440*/  BSYNC.RECONVERGENT B2 ;  /* 0x0000000000027941 */ /* 0x000fea0003800200 */
.L_x_49:
[----:B------:R2:W-:Y:S01]  /*2450*/  STG.E desc[UR12][R4.64+0x4], R11 ;  /* 0x0000040b04007986 */ /* 0x0005e2000c10190c */
[----:B------:R-:W-:-:S12]  /*2460*/  UIADD3 UR4, UPT, UPT, UR4, 0x2, URZ ;  /* 0x0000000204047890 */ /* 0x000fd8000fffe0ff */
.L_x_46:
[----:B------:R-:W3:Y:S02]  /*2470*/  LDC R0, c[0x0][0x394] ;  /* 0x0000e500ff007b82 */ /* 0x000ee40000000800 */
[----:B---3--:R-:W-:-:S04]  /*2480*/  LOP3.LUT R0, R0, 0x1, RZ, 0xc0, !PT ;  /* 0x0000000100007812 */ /* 0x008fc800078ec0ff */
[----:B------:R-:W-:-:S13]  /*2490*/  ISETP.NE.U32.AND P0, PT, R0, 0x1, PT ;  /* 0x000000010000780c */ /* 0x000fda0003f05070 */
[----:B------:R-:W-:Y:S05]  /*24a0*/  @P0 EXIT ;  /* 0x000000000000094d */ /* 0x000fea0003800000 */
[----:B0-2---:R-:W0:Y:S01]  /*24b0*/  LDC.64 R4, c[0x0][0x380] ;  /* 0x0000e000ff047b82 */ /* 0x005e220000000a00 */
[----:B------:R-:W-:-:S05]  /*24c0*/  IADD3 R8, PT, PT, R8, UR4, RZ ;  /* 0x0000000408087c10 */ /* 0x000fca000fffe0ff */
[----:B0-----:R-:W-:-:S06]  /*24d0*/  IMAD.WIDE R4, R8, 0x4, R4 ;  /* 0x0000000408047825 */ /* 0x001fcc00078e0204 */
[----:B------:R-:W2:Y:S01]  /*24e0*/  LDG.E R5, desc[UR12][R4.64] ;  /* 0x0000000c04057981 */ /* 0x000ea2000c1e1900 */
[----:B------:R-:W1:Y:S01]  /*24f0*/  MUFU.RCP R0, R3 ;  /* 0x0000000300007308 */ /* 0x000e620000001000 */
[----:B------:R-:W-:Y:S01]  /*2500*/  BSSY.RECONVERGENT B2, `(.L_x_51) ;  /* 0x000000d000027945 */ /* 0x000fe20003800200 */
[----:B-1----:R-:W-:-:S04]  /*2510*/  FFMA R7, R0, -R3, 1 ;  /* 0x3f80000000077423 */ /* 0x002fc80000000803 */
        /* <DEDUP_REMOVED lines=10> */
[----:B------:R-:W-:-:S07]  /*25c0*/  MOV R7, R9 ;  /* 0x0000000900077202 */ /* 0x000fce0000000f00 */
.L_x_52:
[----:B------:R-:W-:Y:S05]  /*25d0*/  BSYNC.RECONVERGENT B2 ;  /* 0x0000000000027941 */ /* 0x000fea0003800200 */
.L_x_51:
[----:B------:R-:W0:Y:S02]  /*25e0*/  LDC.64 R2, c[0x0][0x388] ;  /* 0x0000e200ff027b82 */ /* 0x000e240000000a00 */
[----:B0-----:R-:W-:-:S05]  /*25f0*/  IMAD.WIDE R8, R8, 0x4, R2 ;  /* 0x0000000408087825 */ /* 0x001fca00078e0202 */
[----:B------:R-:W-:Y:S01]  /*2600*/  STG.E desc[UR12][R8.64], R7 ;  /* 0x0000000708007986 */ /* 0x000fe2000c10190c */
[----:B------:R-:W-:Y:S05]  /*2610*/  EXIT ;  /* 0x000000000000794d */ /* 0x000fea0003800000 */
        .weak           $__internal_0_$__cuda_sm20_sqrt_rn_f32_slowpath
        .type           $__internal_0_$__cuda_sm20_sqrt_rn_f32_slowpath,@function
        .size           $__internal_0_$__cuda_sm20_sqrt_rn_f32_slowpath,($__internal_1_$__cuda_sm3x_div_rn_noftz_f32_slowpath - $__internal_0_$__cuda_sm20_sqrt_rn_f32_slowpath)
$__internal_0_$__cuda_sm20_sqrt_rn_f32_slowpath:
[----:B------:R-:W-:-:S13]  /*2620*/  LOP3.LUT P0, RZ, R0, 0x7fffffff, RZ, 0xc0, !PT ;  /* 0x7fffffff00ff7812 */ /* 0x000fda000780c0ff */
[----:B------:R-:W-:Y:S01]  /*2630*/  @!P0 MOV R3, R0 ;  /* 0x0000000000038202 */ /* 0x000fe20000000f00 */
[----:B------:R-:W-:Y:S06]  /*2640*/  @!P0 BRA `(.L_x_53) ;  /* 0x0000000000408947 */ /* 0x000fec0003800000 */
[----:B------:R-:W-:-:S13]  /*2650*/  FSETP.GEU.FTZ.AND P0, PT, R0, RZ, PT ;  /* 0x000000ff0000720b */ /* 0x000fda0003f1e000 */
[----:B------:R-:W-:Y:S01]  /*2660*/  @!P0 MOV R3, 0x7fffffff ;  /* 0x7fffffff00038802 */ /* 0x000fe20000000f00 */
[----:B------:R-:W-:Y:S06]  /*2670*/  @!P0 BRA `(.L_x_53) ;  /* 0x0000000000348947 */ /* 0x000fec0003800000 */
[----:B------:R-:W-:-:S13]  /*2680*/  FSETP.GTU.FTZ.AND P0, PT, |R0|, +INF , PT ;  /* 0x7f8000000000780b */ /* 0x000fda0003f1c200 */
[----:B------:R-:W-:Y:S01]  /*2690*/  @P0 FADD.FTZ R3, R0, 1 ;  /* 0x3f80000000030421 */ /* 0x000fe20000010000 */
[----:B------:R-:W-:Y:S06]  /*26a0*/  @P0 BRA `(.L_x_53) ;  /* 0x0000000000280947 */ /* 0x000fec0003800000 */
[----:B------:R-:W-:-:S13]  /*26b0*/  FSETP.NEU.FTZ.AND P0, PT, |R0|, +INF , PT ;  /* 0x7f8000000000780b */ /* 0x000fda0003f1d200 */
[----:B------:R-:W-:-:S04]  /*26c0*/  @P0 FFMA R4, R0, 1.84467440737095516160e+19, RZ ;  /* 0x5f80000000040823 */ /* 0x000fc800000000ff */
[----:B------:R-:W0:Y:S02]  /*26d0*/  @P0 MUFU.RSQ R3, R4 ;  /* 0x0000000400030308 */ /* 0x000e240000001400 */
[----:B0-----:R-:W-:Y:S01]  /*26e0*/  @P0 FMUL.FTZ R5, R4, R3 ;  /* 0x0000000304050220 */ /* 0x001fe20000410000 */
[----:B------:R-:W-:Y:S01]  /*26f0*/  @P0 FMUL.FTZ R7, R3, 0.5 ;  /* 0x3f00000003070820 */ /* 0x000fe20000410000 */
[----:B------:R-:W-:Y:S02]  /*2700*/  @!P0 MOV R3, R0 ;  /* 0x0000000000038202 */ /* 0x000fe40000000f00 */
[----:B------:R-:W-:-:S04]  /*2710*/  @P0 FADD.FTZ R6, -R5, -RZ ;  /* 0x800000ff05060221 */ /* 0x000fc80000010100 */
[----:B------:R-:W-:-:S04]  /*2720*/  @P0 FFMA R6, R5, R6, R4 ;  /* 0x0000000605060223 */ /* 0x000fc80000000004 */
[----:B------:R-:W-:-:S04]  /*2730*/  @P0 FFMA R6, R6, R7, R5 ;  /* 0x0000000706060223 */ /* 0x000fc80000000005 */
[----:B------:R-:W-:-:S07]  /*2740*/  @P0 FMUL.FTZ R3, R6, 2.3283064365386962891e-10 ;  /* 0x2f80000006030820 */ /* 0x000fce0000410000 */
.L_x_53:
[----:B------:R-:W-:Y:S01]  /*2750*/  HFMA2 R5, -RZ, RZ, 0, 0 ;  /* 0x00000000ff057431 */ /* 0x000fe200000001ff */
[----:B------:R-:W-:-:S04]  /*2760*/  MOV R4, R9 ;  /* 0x0000000900047202 */ /* 0x000fc80000000f00 */
[----:B------:R-:W-:Y:S05]  /*2770*/  RET.REL.NODEC R4 `(_Z10layer_normPfS_ii) ;  /* 0xffffffd804207950 */ /* 0x000fea0003c3ffff */
        .weak           $__internal_1_$__cuda_sm3x_div_rn_noftz_f32_slowpath
        .type           $__internal_1_$__cuda_sm3x_div_rn_noftz_f32_slowpath,@function
        .size           $__internal_1_$__cuda_sm3x_div_rn_noftz_f32_slowpath,(.L_x_67 - $__internal_1_$__cuda_sm3x_div_rn_noftz_f32_slowpath)
$__internal_1_$__cuda_sm3x_div_rn_noftz_f32_slowpath:
[----:B------:R-:W-:Y:S01]  /*2780*/  SHF.R.U32.HI R9, RZ, 0x17, R3 ;  /* 0x00000017ff097819 */ /* 0x000fe20000011603 */
[----:B------:R-:W-:Y:S01]  /*2790*/  BSSY.RECONVERGENT B0, `(.L_x_54) ;  /* 0x0000063000007945 */ /* 0x000fe20003800200 */
[----:B------:R-:W-:Y:S02]  /*27a0*/  SHF.R.U32.HI R14, RZ, 0x17, R0 ;  /* 0x00000017ff0e7819 */ /* 0x000fe40000011600 */
[----:B------:R-:W-:Y:S02]  /*27b0*/  LOP3.LUT R9, R9, 0xff, RZ, 0xc0, !PT ;  /* 0x000000ff09097812 */ /* 0x000fe400078ec0ff */
[----:B------:R-:W-:Y:S02]  /*27c0*/  LOP3.LUT R14, R14, 0xff, RZ, 0xc0, !PT ;  /* 0x000000ff0e0e7812 */ /* 0x000fe400078ec0ff */
[----:B------:R-:W-:Y:S02]  /*27d0*/  IADD3 R15, PT, PT, R9, -0x1, RZ ;  /* 0xffffffff090f7810 */ /* 0x000fe40007ffe0ff */
[----:B------:R-:W-:-:S02]  /*27e0*/  IADD3 R16, PT, PT, R14, -0x1, RZ ;  /* 0xffffffff0e107810 */ /* 0x000fc40007ffe0ff */
[----:B------:R-:W-:Y:S02]  /*27f0*/  ISETP.GT.U32.AND P0, PT, R15, 0xfd, PT ;  /* 0x000000fd0f00780c */ /* 0x000fe40003f04070 */
[----:B------:R-:W-:Y:S02]  /*2800*/  MOV R13, R3 ;  /* 0x00000003000d7202 */ /* 0x000fe40000000f00 */
[----:B------:R-:W-:-:S13]  /*2810*/  ISETP.GT.U32.OR P0, PT, R16, 0xfd, P0 ;  /* 0x000000fd1000780c */ /* 0x000fda0000704470 */
[----:B------:R-:W-:Y:S01]  /*2820*/  @!P0 MOV R11, RZ ;  /* 0x000000ff000b8202 */ /* 0x000fe20000000f00 */
[----:B------:R-:W-:Y:S06]  /*2830*/  @!P0 BRA `(.L_x_55) ;  /* 0x00000000005c8947 */ /* 0x000fec0003800000 */
[----:B------:R-:W-:Y:S02]  /*2840*/  FSETP.GTU.FTZ.AND P0, PT, |R0|, +INF , PT ;  /* 0x7f8000000000780b */ /* 0x000fe40003f1c200 */
[----:B------:R-:W-:-:S04]  /*2850*/  FSETP.GTU.FTZ.AND P1, PT, |R3|, +INF , PT ;  /* 0x7f8000000300780b */ /* 0x000fc80003f3c200 */
[----:B------:R-:W-:-:S13]  /*2860*/  PLOP3.LUT P0, PT, P0, P1, PT, 0xf8, 0x8f ;  /* 0x00000000008f781c */ /* 0x000fda0000703f70 */
[----:B------:R-:W-:Y:S05]  /*2870*/  @P0 BRA `(.L_x_56) ;  /* 0x00000004004c0947 */ /* 0x000fea0003800000 */
[----:B------:R-:W-:-:S13]  /*2880*/  LOP3.LUT P0, RZ, R13, 0x7fffffff, R0, 0xc8, !PT ;  /* 0x7fffffff0dff7812 */ /* 0x000fda000780c800 */
[----:B------:R-:W-:Y:S05]  /*2890*/  @!P0 BRA `(.L_x_57) ;  /* 0x00000004003c8947 */ /* 0x000fea0003800000 */
[C---:B------:R-:W-:Y:S02]  /*28a0*/  FSETP.NEU.FTZ.AND P3, PT, |R0|.reuse, +INF , PT ;  /* 0x7f8000000000780b */ /* 0x040fe40003f7d200 */
[----:B------:R-:W-:Y:S02]  /*28b0*/  FSETP.NEU.FTZ.AND P1, PT, |R3|, +INF , PT ;  /* 0x7f8000000300780b */ /* 0x000fe40003f3d200 */
[----:B------:R-:W-:-:S11]  /*28c0*/  FSETP.NEU.FTZ.AND P0, PT, |R0|, +INF , PT ;  /* 0x7f8000000000780b */ /* 0x000fd60003f1d200 */
[----:B------:R-:W-:Y:S05]  /*28d0*/  @!P1 BRA !P3, `(.L_x_57) ;  /* 0x00000004002c9947 */ /* 0x000fea0005800000 */
[----:B------:R-:W-:-:S04]  /*28e0*/  LOP3.LUT P3, RZ, R0, 0x7fffffff, RZ, 0xc0, !PT ;  /* 0x7fffffff00ff7812 */ /* 0x000fc8000786c0ff */
[----:B------:R-:W-:-:S13]  /*28f0*/  PLOP3.LUT P1, PT, P1, P3, PT, 0x2f, 0xf2 ;  /* 0x0000000000f2781c */ /* 0x000fda0000f26577 */
[----:B------:R-:W-:Y:S05]  /*2900*/  @P1 BRA `(.L_x_58) ;  /* 0x0000000400181947 */ /* 0x000fea0003800000 */
[----:B------:R-:W-:-:S04]  /*2910*/  LOP3.LUT P1, RZ, R13, 0x7fffffff, RZ, 0xc0, !PT ;  /* 0x7fffffff0dff7812 */ /* 0x000fc8000782c0ff */
[----:B------:R-:W-:-:S13]  /*2920*/  PLOP3.LUT P0, PT, P0, P1, PT, 0x2f, 0xf2 ;  /* 0x0000000000f2781c */ /* 0x000fda0000702577 */
[----:B------:R-:W-:Y:S05]  /*2930*/  @P0 BRA `(.L_x_59) ;  /* 0x0000000400000947 */ /* 0x000fea0003800000 */
[----:B------:R-:W-:Y:S02]  /*2940*/  ISETP.GE.AND P0, PT, R16, RZ, PT ;  /* 0x000000ff1000720c */ /* 0x000fe40003f06270 */
[----:B------:R-:W-:-:S11]  /*2950*/  ISETP.GE.AND P1, PT, R15, RZ, PT ;  /* 0x000000ff0f00720c */ /* 0x000fd60003f26270 */
[----:B------:R-:W-:Y:S01]  /*2960*/  @P0 MOV R11, RZ ;  /* 0x000000ff000b0202 */ /* 0x000fe20000000f00 */
[----:B------:R-:W-:Y:S01]  /*2970*/  @!P0 FFMA R0, R0, 1.84467440737095516160e+19, RZ ;  /* 0x5f80000000008823 */ /* 0x000fe200000000ff */
[----:B------:R-:W-:Y:S01]  /*2980*/  @!P0 MOV R11, 0xffffffc0 ;  /* 0xffffffc0000b8802 */ /* 0x000fe20000000f00 */
[----:B------:R-:W-:-:S03]  /*2990*/  @!P1 FFMA R13, R3, 1.84467440737095516160e+19, RZ ;  /* 0x5f800000030d9823 */ /* 0x000fc600000000ff */
[----:B------:R-:W-:-:S07]  /*29a0*/  @!P1 IADD3 R11, PT, PT, R11, 0x40, RZ ;  /* 0x000000400b0b9810 */ /* 0x000fce0007ffe0ff */
.L_x_55:
[----:B------:R-:W-:Y:S01]  /*29b0*/  LEA R16, R9, 0xc0800000, 0x17 ;  /* 0xc080000009107811 */ /* 0x000fe200078eb8ff */
[----:B------:R-:W-:Y:S01]  /*29c0*/  BSSY.RECONVERGENT B1, `(.L_x_60) ;  /* 0x0000036000017945 */ /* 0x000fe20003800200 */
[----:B------:R-:W-:Y:S02]  /*29d0*/  IADD3 R14, PT, PT, R14, -0x7f, RZ ;  /* 0xffffff810e0e7810 */ /* 0x000fe40007ffe0ff */
[----:B------:R-:W-:-:S03]  /*29e0*/  IADD3 R18, PT, PT, -R16, R13, RZ ;  /* 0x0000000d10127210 */ /* 0x000fc60007ffe1ff */
[----:B------:R-:W-:Y:S01]  /*29f0*/  IMAD R0, R14, -0x800000, R0 ;  /* 0xff8000000e007824 */ /* 0x000fe200078e0200 */
[----:B------:R-:W0:Y:S01]  /*2a00*/  MUFU.RCP R16, R18 ;  /* 0x0000001200107308 */ /* 0x000e220000001000 */
[----:B------:R-:W-:Y:S01]  /*2a10*/  FADD.FTZ R13, -R18, -RZ ;  /* 0x800000ff120d7221 */ /* 0x000fe20000010100 */
[----:B------:R-:W-:-:S04]  /*2a20*/  IADD3 R14, PT, PT, R14, 0x7f, -R9 ;  /* 0x0000007f0e0e7810 */ /* 0x000fc80007ffe809 */
[----:B------:R-:W-:Y:S01]  /*2a30*/  IADD3 R11, PT, PT, R14, R11, RZ ;  /* 0x0000000b0e0b7210 */ /* 0x000fe20007ffe0ff */
[----:B0-----:R-:W-:-:S04]  /*2a40*/  FFMA R15, R16, R13, 1 ;  /* 0x3f800000100f7423 */ /* 0x001fc8000000000d */
[----:B------:R-:W-:-:S04]  /*2a50*/  FFMA R15, R16, R15, R16 ;  /* 0x0000000f100f7223 */ /* 0x000fc80000000010 */
[----:B------:R-:W-:-:S04]  /*2a60*/  FFMA R16, R0, R15, RZ ;  /* 0x0000000f00107223 */ /* 0x000fc800000000ff */
[----:B------:R-:W-:-:S04]  /*2a70*/  FFMA R17, R13, R16, R0 ;  /* 0x000000100d117223 */ /* 0x000fc80000000000 */
[----:B------:R-:W-:-:S04]  /*2a80*/  FFMA R16, R15, R17, R16 ;  /* 0x000000110f107223 */ /* 0x000fc80000000010 */
[----:B------:R-:W-:-:S04]  /*2a90*/  FFMA R13, R13, R16, R0 ;  /* 0x000000100d0d7223 */ /* 0x000fc80000000000 */
[----:B------:R-:W-:-:S05]  /*2aa0*/  FFMA R0, R15, R13, R16 ;  /* 0x0000000d0f007223 */ /* 0x000fca0000000010 */
[----:B------:R-:W-:-:S04]  /*2ab0*/  SHF.R.U32.HI R9, RZ, 0x17, R0 ;  /* 0x00000017ff097819 */ /* 0x000fc80000011600 */
[----:B------:R-:W-:-:S04]  /*2ac0*/  LOP3.LUT R14, R9, 0xff, RZ, 0xc0, !PT ;  /* 0x000000ff090e7812 */ /* 0x000fc800078ec0ff */
[----:B------:R-:W-:-:S04]  /*2ad0*/  IADD3 R9, PT, PT, R14, R11, RZ ;  /* 0x0000000b0e097210 */ /* 0x000fc80007ffe0ff */
[----:B------:R-:W-:-:S04]  /*2ae0*/  IADD3 R14, PT, PT, R9, -0x1, RZ ;  /* 0xffffffff090e7810 */ /* 0x000fc80007ffe0ff */
[----:B------:R-:W-:-:S13]  /*2af0*/  ISETP.GE.U32.AND P0, PT, R14, 0xfe, PT ;  /* 0x000000fe0e00780c */ /* 0x000fda0003f06070 */
[----:B------:R-:W-:Y:S05]  /*2b00*/  @!P0 BRA `(.L_x_61) ;  /* 0x0000000000808947 */ /* 0x000fea0003800000 */
[----:B------:R-:W-:-:S13]  /*2b10*/  ISETP.GT.AND P0, PT, R9, 0xfe, PT ;  /* 0x000000fe0900780c */ /* 0x000fda0003f04270 */
[----:B------:R-:W-:Y:S05]  /*2b20*/  @P0 BRA `(.L_x_62) ;  /* 0x00000000006c0947 */ /* 0x000fea0003800000 */
[----:B------:R-:W-:-:S13]  /*2b30*/  ISETP.GE.AND P0, PT, R9, 0x1, PT ;  /* 0x000000010900780c */ /* 0x000fda0003f06270 */
[----:B------:R-:W-:Y:S05]  /*2b40*/  @P0 BRA `(.L_x_63) ;  /* 0x0000000000740947 */ /* 0x000fea0003800000 */
[----:B------:R-:W-:Y:S02]  /*2b50*/  ISETP.GE.AND P0, PT, R9, -0x18, PT ;  /* 0xffffffe80900780c */ /* 0x000fe40003f06270 */
[----:B------:R-:W-:-:S11]  /*2b60*/  LOP3.LUT R0, R0, 0x80000000, RZ, 0xc0, !PT ;  /* 0x8000000000007812 */ /* 0x000fd600078ec0ff */
[----:B------:R-:W-:Y:S05]  /*2b70*/  @!P0 BRA `(.L_x_63) ;  /* 0x0000000000688947 */ /* 0x000fea0003800000 */
[CCC-:B------:R-:W-:Y:S01]  /*2b80*/  FFMA.RZ R11, R15.reuse, R13.reuse, R16.reuse ;  /* 0x0000000d0f0b7223 */ /* 0x1c0fe2000000c010 */
[CCC-:B------:R-:W-:Y:S01]  /*2b90*/  FFMA.RP R14, R15.reuse, R13.reuse, R16.reuse ;  /* 0x0000000d0f0e7223 */ /* 0x1c0fe20000008010 */
[----:B------:R-:W-:Y:S01]  /*2ba0*/  FFMA.RM R13, R15, R13, R16 ;  /* 0x0000000d0f0d7223 */ /* 0x000fe20000004010 */
[----:B------:R-:W-:Y:S02]  /*2bb0*/  IADD3 R16, PT, PT, R9, 0x20, RZ ;  /* 0x0000002009107810 */ /* 0x000fe40007ffe0ff */
[----:B------:R-:W-:Y:S02]  /*2bc0*/  LOP3.LUT R11, R11, 0x7fffff, RZ, 0xc0, !PT ;  /* 0x007fffff0b0b7812 */ /* 0x000fe400078ec0ff */
[----:B------:R-:W-:Y:S02]  /*2bd0*/  ISETP.NE.AND P3, PT, R9, RZ, PT ;  /* 0x000000ff0900720c */ /* 0x000fe40003f65270 */
[----:B------:R-:W-:Y:S02]  /*2be0*/  LOP3.LUT R11, R11, 0x800000, RZ, 0xfc, !PT ;  /* 0x008000000b0b7812 */ /* 0x000fe400078efcff */
[----:B------:R-:W-:-:S02]  /*2bf0*/  ISETP.NE.AND P1, PT, R9, RZ, PT ;  /* 0x000000ff0900720c */ /* 0x000fc40003f25270 */
[----:B------:R-:W-:Y:S02]  /*2c00*/  IADD3 R9, PT, PT, -R9, RZ, RZ ;  /* 0x000000ff09097210 */ /* 0x000fe40007ffe1ff */
[----:B------:R-:W-:Y:S02]  /*2c10*/  SHF.L.U32 R16, R11, R16, RZ ;  /* 0x000000100b107219 */ /* 0x000fe400000006ff */
[----:B------:R-:W-:Y:S02]  /*2c20*/  FSETP.NEU.FTZ.AND P0, PT, R14, R13, PT ;  /* 0x0000000d0e00720b */ /* 0x000fe40003f1d000 */
[----:B------:R-:W-:Y:S02]  /*2c30*/  SEL R14, R9, RZ, P3 ;  /* 0x000000ff090e7207 */ /* 0x000fe40001800000 */
[----:B------:R-:W-:Y:S02]  /*2c40*/  ISETP.NE.AND P1, PT, R16, RZ, P1 ;  /* 0x000000ff1000720c */ /* 0x000fe40000f25270 */
[----:B------:R-:W-:-:S02]  /*2c50*/  SHF.R.U32.HI R14, RZ, R14, R11 ;  /* 0x0000000eff0e7219 */ /* 0x000fc4000001160b */
[----:B------:R-:W-:Y:S02]  /*2c60*/  PLOP3.LUT P0, PT, P0, P1, PT, 0xf8, 0x8f ;  /* 0x00000000008f781c */ /* 0x000fe40000703f70 */
[----:B------:R-:W-:Y:S02]  /*2c70*/  SHF.R.U32.HI R16, RZ, 0x1, R14 ;  /* 0x00000001ff107819 */ /* 0x000fe4000001160e */
[----:B------:R-:W-:-:S04]  /*2c80*/  SEL R9, RZ, 0x1, !P0 ;  /* 0x00000001ff097807 */ /* 0x000fc80004000000 */
[----:B------:R-:W-:-:S04]  /*2c90*/  LOP3.LUT R9, R9, 0x1, R16, 0xf8, !PT ;  /* 0x0000000109097812 */ /* 0x000fc800078ef810 */
[----:B------:R-:W-:-:S04]  /*2ca0*/  LOP3.LUT R9, R9, R14, RZ, 0xc0, !PT ;  /* 0x0000000e09097212 */ /* 0x000fc800078ec0ff */
[----:B------:R-:W-:-:S04]  /*2cb0*/  IADD3 R9, PT, PT, R16, R9, RZ ;  /* 0x0000000910097210 */ /* 0x000fc80007ffe0ff */
[----:B------:R-:W-:Y:S01]  /*2cc0*/  LOP3.LUT R0, R9, R0, RZ, 0xfc, !PT ;  /* 0x0000000009007212 */ /* 0x000fe200078efcff */
[----:B------:R-:W-:Y:S06]  /*2cd0*/  BRA `(.L_x_63) ;  /* 0x0000000000107947 */ /* 0x000fec0003800000 */
.L_x_62:
[----:B------:R-:W-:-:S04]  /*2ce0*/  LOP3.LUT R0, R0, 0x80000000, RZ, 0xc0, !PT ;  /* 0x8000000000007812 */ /* 0x000fc800078ec0ff */
[----:B------:R-:W-:Y:S01]  /*2cf0*/  LOP3.LUT R0, R0, 0x7f800000, RZ, 0xfc, !PT ;  /* 0x7f80000000007812 */ /* 0x000fe200078efcff */
[----:B------:R-:W-:Y:S06]  /*2d00*/  BRA `(.L_x_63) ;  /* 0x0000000000047947 */ /* 0x000fec0003800000 */
.L_x_61:
[----:B------:R-:W-:-:S07]  /*2d10*/  LEA R0, R11, R0, 0x17 ;  /* 0x000000000b007211 */ /* 0x000fce00078eb8ff */
.L_x_63:
[----:B------:R-:W-:Y:S05]  /*2d20*/  BSYNC.RECONVERGENT B1 ;  /* 0x0000000000017941 */ /* 0x000fea0003800200 */
.L_x_60:
[----:B------:R-:W-:Y:S05]  /*2d30*/  BRA `(.L_x_64) ;  /* 0x0000000000207947 */ /* 0x000fea0003800000 */
.L_x_59:
[----:B------:R-:W-:-:S04]  /*2d40*/  LOP3.LUT R0, R13, 0x80000000, R0, 0x48, !PT ;  /* 0x800000000d007812 */ /* 0x000fc800078e4800 */
[----:B------:R-:W-:Y:S01]  /*2d50*/  LOP3.LUT R0, R0, 0x7f800000, RZ, 0xfc, !PT ;  /* 0x7f80000000007812 */ /* 0x000fe200078efcff */
[----:B------:R-:W-:Y:S06]  /*2d60*/  BRA `(.L_x_64) ;  /* 0x0000000000147947 */ /* 0x000fec0003800000 */
.L_x_58:
[----:B------:R-:W-:Y:S01]  /*2d70*/  LOP3.LUT R0, R13, 0x80000000, R0, 0x48, !PT ;  /* 0x800000000d007812 */ /* 0x000fe200078e4800 */
[----:B------:R-:W-:Y:S06]  /*2d80*/  BRA `(.L_x_64) ;  /* 0x00000000000c7947 */ /* 0x000fec0003800000 */
.L_x_57:
[----:B------:R-:W0:Y:S01]  /*2d90*/  MUFU.RSQ R0, -QNAN ;  /* 0xffc0000000007908 */ /* 0x000e220000001400 */
[----:B------:R-:W-:Y:S05]  /*2da0*/  BRA `(.L_x_64) ;  /* 0x0000000000047947 */ /* 0x000fea0003800000 */
.L_x_56:
[----:B------:R-:W-:-:S07]  /*2db0*/  FADD.FTZ R0, R0, R3 ;  /* 0x0000000300007221 */ /* 0x000fce0000010000 */
.L_x_64:
[----:B------:R-:W-:Y:S05]  /*2dc0*/  BSYNC.RECONVERGENT B0 ;  /* 0x0000000000007941 */ /* 0x000fea0003800200 */
.L_x_54:
[----:B------:R-:W-:Y:S01]  /*2dd0*/  HFMA2 R11, -RZ, RZ, 0, 0 ;  /* 0x00000000ff0b7431 */ /* 0x000fe200000001ff */
[----:B0-----:R-:W-:-:S03]  /*2de0*/  MOV R9, R0 ;  /* 0x0000000000097202 */ /* 0x001fc60000000f00 */
[----:B------:R-:W-:Y:S05]  /*2df0*/  RET.REL.NODEC R10 `(_Z10layer_normPfS_ii) ;  /* 0xffffffd00a807950 */ /* 0x000fea0003c3ffff */
.L_x_65:
[----:B------:R-:W-:-:S00]  /*2e00*/  BRA `(.L_x_65) ;  /* 0xfffffffc00fc7947 */ /* 0x000fc0000383ffff */
[----:B------:R-:W-:-:S00]  /*2e10*/  NOP ;  /* 0x0000000000007918 */ /* 0x000fc00000000000 */
        /* <DEDUP_REMOVED lines=14> */
.L_x_67:


//--------------------- .nv.shared.reserved.0     --------------------------
	.section	.nv.shared.reserved.0,"aw",@nobits
	.weak		__nv_reservedSMEM_offset_0_alias
	.size		__nv_reservedSMEM_offset_0_alias, 0, 64
	.other		__nv_reservedSMEM_offset_0_alias,@"STO_CUDA_RESERVED_SHARED STV_DEFAULT"
__nv_reservedSMEM_offset_0_alias:
	.zero		0
	.zero		64


//--------------------- .nv.constant0._Z10layer_normPfS_ii --------------------------
	.section	.nv.constant0._Z10layer_normPfS_ii,"a",@progbits
	.sectionflags	@""
	.align	4
.nv.constant0._Z10layer_normPfS_ii:
	.zero		920


//--------------------- SYMBOLS --------------------------

	.type		.nv.reservedSmem.offset0,@object
	.size		.nv.reservedSmem.offset0,0x4
